//
// Generated by NVIDIA NVVM Compiler
//
// Compiler Build ID: CL-36424714
// Cuda compilation tools, release 13.0, V13.0.88
// Based on NVVM 20.0.0
//

.version 9.0
.target sm_100
.address_size 64

	// .globl	_Z19llg_quat_apply_1_32ifPfS_S_S_S_S_S_S_S_S_S_S_S_S_
.global .align 4 .b8 __cudart_i2opi_f[24] = {65, 144, 67, 60, 153, 149, 98, 219, 192, 221, 52, 245, 209, 87, 39, 252, 41, 21, 68, 78, 110, 131, 249, 162};

.visible .entry _Z19llg_quat_apply_1_32ifPfS_S_S_S_S_S_S_S_S_S_S_S_S_(
	.param .u32 _Z19llg_quat_apply_1_32ifPfS_S_S_S_S_S_S_S_S_S_S_S_S__param_0,
	.param .f32 _Z19llg_quat_apply_1_32ifPfS_S_S_S_S_S_S_S_S_S_S_S_S__param_1,
	.param .u64 .ptr .align 1 _Z19llg_quat_apply_1_32ifPfS_S_S_S_S_S_S_S_S_S_S_S_S__param_2,
	.param .u64 .ptr .align 1 _Z19llg_quat_apply_1_32ifPfS_S_S_S_S_S_S_S_S_S_S_S_S__param_3,
	.param .u64 .ptr .align 1 _Z19llg_quat_apply_1_32ifPfS_S_S_S_S_S_S_S_S_S_S_S_S__param_4,
	.param .u64 .ptr .align 1 _Z19llg_quat_apply_1_32ifPfS_S_S_S_S_S_S_S_S_S_S_S_S__param_5,
	.param .u64 .ptr .align 1 _Z19llg_quat_apply_1_32ifPfS_S_S_S_S_S_S_S_S_S_S_S_S__param_6,
	.param .u64 .ptr .align 1 _Z19llg_quat_apply_1_32ifPfS_S_S_S_S_S_S_S_S_S_S_S_S__param_7,
	.param .u64 .ptr .align 1 _Z19llg_quat_apply_1_32ifPfS_S_S_S_S_S_S_S_S_S_S_S_S__param_8,
	.param .u64 .ptr .align 1 _Z19llg_quat_apply_1_32ifPfS_S_S_S_S_S_S_S_S_S_S_S_S__param_9,
	.param .u64 .ptr .align 1 _Z19llg_quat_apply_1_32ifPfS_S_S_S_S_S_S_S_S_S_S_S_S__param_10,
	.param .u64 .ptr .align 1 _Z19llg_quat_apply_1_32ifPfS_S_S_S_S_S_S_S_S_S_S_S_S__param_11,
	.param .u64 .ptr .align 1 _Z19llg_quat_apply_1_32ifPfS_S_S_S_S_S_S_S_S_S_S_S_S__param_12,
	.param .u64 .ptr .align 1 _Z19llg_quat_apply_1_32ifPfS_S_S_S_S_S_S_S_S_S_S_S_S__param_13,
	.param .u64 .ptr .align 1 _Z19llg_quat_apply_1_32ifPfS_S_S_S_S_S_S_S_S_S_S_S_S__param_14,
	.param .u64 .ptr .align 1 _Z19llg_quat_apply_1_32ifPfS_S_S_S_S_S_S_S_S_S_S_S_S__param_15
)
{
	.reg .pred 	%p<3>;
	.reg .b32 	%r<6>;
	.reg .b32 	%f<52>;
	.reg .b64 	%rd<51>;

	ld.param.u32 	%r2, [_Z19llg_quat_apply_1_32ifPfS_S_S_S_S_S_S_S_S_S_S_S_S__param_0];
	ld.param.f32 	%f1, [_Z19llg_quat_apply_1_32ifPfS_S_S_S_S_S_S_S_S_S_S_S_S__param_1];
	ld.param.u64 	%rd3, [_Z19llg_quat_apply_1_32ifPfS_S_S_S_S_S_S_S_S_S_S_S_S__param_4];
	ld.param.u64 	%rd4, [_Z19llg_quat_apply_1_32ifPfS_S_S_S_S_S_S_S_S_S_S_S_S__param_5];
	ld.param.u64 	%rd7, [_Z19llg_quat_apply_1_32ifPfS_S_S_S_S_S_S_S_S_S_S_S_S__param_8];
	ld.param.u64 	%rd8, [_Z19llg_quat_apply_1_32ifPfS_S_S_S_S_S_S_S_S_S_S_S_S__param_9];
	ld.param.u64 	%rd9, [_Z19llg_quat_apply_1_32ifPfS_S_S_S_S_S_S_S_S_S_S_S_S__param_10];
	ld.param.u64 	%rd10, [_Z19llg_quat_apply_1_32ifPfS_S_S_S_S_S_S_S_S_S_S_S_S__param_11];
	ld.param.u64 	%rd12, [_Z19llg_quat_apply_1_32ifPfS_S_S_S_S_S_S_S_S_S_S_S_S__param_13];
	mov.u32 	%r3, %ntid.x;
	mov.u32 	%r4, %ctaid.x;
	mov.u32 	%r5, %tid.x;
	mad.lo.s32 	%r1, %r3, %r4, %r5;
	setp.ge.s32 	%p1, %r1, %r2;
	@%p1 bra 	$L__BB0_2;
	ld.param.u64 	%rd50, [_Z19llg_quat_apply_1_32ifPfS_S_S_S_S_S_S_S_S_S_S_S_S__param_15];
	ld.param.u64 	%rd49, [_Z19llg_quat_apply_1_32ifPfS_S_S_S_S_S_S_S_S_S_S_S_S__param_14];
	ld.param.u64 	%rd48, [_Z19llg_quat_apply_1_32ifPfS_S_S_S_S_S_S_S_S_S_S_S_S__param_12];
	ld.param.u64 	%rd47, [_Z19llg_quat_apply_1_32ifPfS_S_S_S_S_S_S_S_S_S_S_S_S__param_7];
	ld.param.u64 	%rd46, [_Z19llg_quat_apply_1_32ifPfS_S_S_S_S_S_S_S_S_S_S_S_S__param_6];
	ld.param.u64 	%rd45, [_Z19llg_quat_apply_1_32ifPfS_S_S_S_S_S_S_S_S_S_S_S_S__param_3];
	ld.param.u64 	%rd44, [_Z19llg_quat_apply_1_32ifPfS_S_S_S_S_S_S_S_S_S_S_S_S__param_2];
	cvta.to.global.u64 	%rd15, %rd46;
	cvta.to.global.u64 	%rd16, %rd47;
	cvta.to.global.u64 	%rd17, %rd7;
	cvta.to.global.u64 	%rd18, %rd48;
	cvta.to.global.u64 	%rd19, %rd12;
	cvta.to.global.u64 	%rd20, %rd49;
	cvta.to.global.u64 	%rd21, %rd50;
	cvta.to.global.u64 	%rd22, %rd8;
	cvta.to.global.u64 	%rd23, %rd9;
	cvta.to.global.u64 	%rd24, %rd10;
	cvta.to.global.u64 	%rd25, %rd45;
	cvta.to.global.u64 	%rd26, %rd3;
	cvta.to.global.u64 	%rd27, %rd44;
	cvta.to.global.u64 	%rd28, %rd4;
	mul.wide.s32 	%rd29, %r1, 4;
	add.s64 	%rd30, %rd15, %rd29;
	ld.global.f32 	%f2, [%rd30];
	add.s64 	%rd31, %rd22, %rd29;
	ld.global.f32 	%f3, [%rd31];
	sub.f32 	%f4, %f2, %f3;
	add.s64 	%rd32, %rd16, %rd29;
	ld.global.f32 	%f5, [%rd32];
	add.s64 	%rd33, %rd23, %rd29;
	ld.global.f32 	%f6, [%rd33];
	sub.f32 	%f7, %f5, %f6;
	add.s64 	%rd34, %rd17, %rd29;
	ld.global.f32 	%f8, [%rd34];
	add.s64 	%rd35, %rd24, %rd29;
	ld.global.f32 	%f9, [%rd35];
	sub.f32 	%f10, %f8, %f9;
	add.s64 	%rd36, %rd25, %rd29;
	ld.global.f32 	%f11, [%rd36];
	mul.f32 	%f12, %f11, %f10;
	add.s64 	%rd37, %rd26, %rd29;
	ld.global.f32 	%f13, [%rd37];
	mul.f32 	%f14, %f7, %f13;
	sub.f32 	%f15, %f12, %f14;
	add.s64 	%rd38, %rd18, %rd29;
	st.global.f32 	[%rd38], %f15;
	ld.global.f32 	%f16, [%rd37];
	mul.f32 	%f17, %f4, %f16;
	add.s64 	%rd39, %rd27, %rd29;
	ld.global.f32 	%f18, [%rd39];
	mul.f32 	%f19, %f10, %f18;
	sub.f32 	%f20, %f17, %f19;
	add.s64 	%rd40, %rd19, %rd29;
	st.global.f32 	[%rd40], %f20;
	ld.global.f32 	%f21, [%rd39];
	mul.f32 	%f22, %f7, %f21;
	ld.global.f32 	%f23, [%rd36];
	mul.f32 	%f24, %f4, %f23;
	sub.f32 	%f25, %f22, %f24;
	add.s64 	%rd41, %rd20, %rd29;
	st.global.f32 	[%rd41], %f25;
	add.s64 	%rd42, %rd28, %rd29;
	ld.global.f32 	%f26, [%rd42];
	add.s64 	%rd43, %rd21, %rd29;
	setp.neu.f32 	%p2, %f26, 0f00000000;
	div.rn.f32 	%f27, %f1, %f26;
	selp.f32 	%f28, %f27, %f26, %p2;
	st.global.f32 	[%rd43], %f28;
	ld.global.f32 	%f29, [%rd38];
	mul.f32 	%f30, %f28, %f29;
	st.global.f32 	[%rd38], %f30;
	ld.global.f32 	%f31, [%rd43];
	ld.global.f32 	%f32, [%rd40];
	mul.f32 	%f33, %f31, %f32;
	st.global.f32 	[%rd40], %f33;
	ld.global.f32 	%f34, [%rd43];
	ld.global.f32 	%f35, [%rd41];
	mul.f32 	%f36, %f34, %f35;
	st.global.f32 	[%rd41], %f36;
	ld.global.f32 	%f37, [%rd30];
	ld.global.f32 	%f38, [%rd38];
	add.f32 	%f39, %f37, %f38;
	st.global.f32 	[%rd38], %f39;
	ld.global.f32 	%f40, [%rd32];
	ld.global.f32 	%f41, [%rd40];
	add.f32 	%f42, %f40, %f41;
	st.global.f32 	[%rd40], %f42;
	ld.global.f32 	%f43, [%rd34];
	ld.global.f32 	%f44, [%rd41];
	add.f32 	%f45, %f43, %f44;
	st.global.f32 	[%rd41], %f45;
	ld.global.f32 	%f46, [%rd38];
	ld.global.f32 	%f47, [%rd40];
	mul.f32 	%f48, %f47, %f47;
	fma.rn.f32 	%f49, %f46, %f46, %f48;
	fma.rn.f32 	%f50, %f45, %f45, %f49;
	sqrt.rn.f32 	%f51, %f50;
	st.global.f32 	[%rd43], %f51;
$L__BB0_2:
	ret;

}
	// .globl	_Z19llg_quat_apply_2_32iPfS_S_S_S_S_S_ff
.visible .entry _Z19llg_quat_apply_2_32iPfS_S_S_S_S_S_ff(
	.param .u32 _Z19llg_quat_apply_2_32iPfS_S_S_S_S_S_ff_param_0,
	.param .u64 .ptr .align 1 _Z19llg_quat_apply_2_32iPfS_S_S_S_S_S_ff_param_1,
	.param .u64 .ptr .align 1 _Z19llg_quat_apply_2_32iPfS_S_S_S_S_S_ff_param_2,
	.param .u64 .ptr .align 1 _Z19llg_quat_apply_2_32iPfS_S_S_S_S_S_ff_param_3,
	.param .u64 .ptr .align 1 _Z19llg_quat_apply_2_32iPfS_S_S_S_S_S_ff_param_4,
	.param .u64 .ptr .align 1 _Z19llg_quat_apply_2_32iPfS_S_S_S_S_S_ff_param_5,
	.param .u64 .ptr .align 1 _Z19llg_quat_apply_2_32iPfS_S_S_S_S_S_ff_param_6,
	.param .u64 .ptr .align 1 _Z19llg_quat_apply_2_32iPfS_S_S_S_S_S_ff_param_7,
	.param .f32 _Z19llg_quat_apply_2_32iPfS_S_S_S_S_S_ff_param_8,
	.param .f32 _Z19llg_quat_apply_2_32iPfS_S_S_S_S_S_ff_param_9
)
{
	.local .align 4 .b8 	__local_depot1[28];
	.reg .b64 	%SP;
	.reg .b64 	%SPL;
	.reg .pred 	%p<12>;
	.reg .b32 	%r<47>;
	.reg .b32 	%f<85>;
	.reg .b64 	%rd<45>;
	.reg .b64 	%fd<3>;

	mov.u64 	%SPL, __local_depot1;
	ld.param.u32 	%r16, [_Z19llg_quat_apply_2_32iPfS_S_S_S_S_S_ff_param_0];
	ld.param.u64 	%rd9, [_Z19llg_quat_apply_2_32iPfS_S_S_S_S_S_ff_param_1];
	ld.param.u64 	%rd10, [_Z19llg_quat_apply_2_32iPfS_S_S_S_S_S_ff_param_2];
	ld.param.u64 	%rd11, [_Z19llg_quat_apply_2_32iPfS_S_S_S_S_S_ff_param_3];
	ld.param.u64 	%rd12, [_Z19llg_quat_apply_2_32iPfS_S_S_S_S_S_ff_param_4];
	ld.param.u64 	%rd13, [_Z19llg_quat_apply_2_32iPfS_S_S_S_S_S_ff_param_5];
	ld.param.u64 	%rd14, [_Z19llg_quat_apply_2_32iPfS_S_S_S_S_S_ff_param_6];
	ld.param.u64 	%rd15, [_Z19llg_quat_apply_2_32iPfS_S_S_S_S_S_ff_param_7];
	ld.param.f32 	%f11, [_Z19llg_quat_apply_2_32iPfS_S_S_S_S_S_ff_param_9];
	add.u64 	%rd1, %SPL, 0;
	mov.u32 	%r17, %ntid.x;
	mov.u32 	%r18, %ctaid.x;
	mov.u32 	%r19, %tid.x;
	mad.lo.s32 	%r1, %r17, %r18, %r19;
	setp.ge.s32 	%p1, %r1, %r16;
	@%p1 bra 	$L__BB1_11;
	cvta.to.global.u64 	%rd17, %rd15;
	mul.wide.s32 	%rd18, %r1, 4;
	add.s64 	%rd19, %rd17, %rd18;
	ld.global.f32 	%f1, [%rd19];
	setp.eq.f32 	%p2, %f1, 0f00000000;
	@%p2 bra 	$L__BB1_11;
	cvta.to.global.u64 	%rd20, %rd9;
	add.s64 	%rd22, %rd20, %rd18;
	ld.global.f32 	%f2, [%rd22];
	cvta.to.global.u64 	%rd23, %rd10;
	add.s64 	%rd24, %rd23, %rd18;
	ld.global.f32 	%f3, [%rd24];
	cvta.to.global.u64 	%rd25, %rd11;
	add.s64 	%rd26, %rd25, %rd18;
	ld.global.f32 	%f4, [%rd26];
	mul.f32 	%f5, %f11, %f1;
	mul.f32 	%f12, %f5, 0f3F22F983;
	cvt.rni.s32.f32 	%r46, %f12;
	cvt.rn.f32.s32 	%f13, %r46;
	fma.rn.f32 	%f14, %f13, 0fBFC90FDA, %f5;
	fma.rn.f32 	%f15, %f13, 0fB3A22168, %f14;
	fma.rn.f32 	%f84, %f13, 0fA7C234C5, %f15;
	abs.f32 	%f7, %f5;
	setp.ltu.f32 	%p3, %f7, 0f47CE4780;
	@%p3 bra 	$L__BB1_10;
	setp.neu.f32 	%p4, %f7, 0f7F800000;
	@%p4 bra 	$L__BB1_5;
	mov.f32 	%f18, 0f00000000;
	mul.rn.f32 	%f84, %f5, %f18;
	mov.b32 	%r46, 0;
	bra.uni 	$L__BB1_10;
$L__BB1_5:
	mov.b32 	%r3, %f5;
	shl.b32 	%r21, %r3, 8;
	or.b32  	%r4, %r21, -2147483648;
	mov.b64 	%rd44, 0;
	mov.b32 	%r43, 0;
	mov.u64 	%rd42, __cudart_i2opi_f;
	mov.u64 	%rd43, %rd1;
$L__BB1_6:
	.pragma "nounroll";
	ld.global.nc.u32 	%r22, [%rd42];
	mad.wide.u32 	%rd29, %r22, %r4, %rd44;
	shr.u64 	%rd44, %rd29, 32;
	st.local.u32 	[%rd43], %rd29;
	add.s32 	%r43, %r43, 1;
	add.s64 	%rd43, %rd43, 4;
	add.s64 	%rd42, %rd42, 4;
	setp.ne.s32 	%p5, %r43, 6;
	@%p5 bra 	$L__BB1_6;
	shr.u32 	%r23, %r3, 23;
	st.local.u32 	[%rd1+24], %rd44;
	and.b32  	%r7, %r23, 31;
	and.b32  	%r24, %r23, 224;
	add.s32 	%r25, %r24, -128;
	shr.u32 	%r26, %r25, 5;
	mul.wide.u32 	%rd30, %r26, 4;
	sub.s64 	%rd8, %rd1, %rd30;
	ld.local.u32 	%r44, [%rd8+24];
	ld.local.u32 	%r45, [%rd8+20];
	setp.eq.s32 	%p6, %r7, 0;
	@%p6 bra 	$L__BB1_9;
	shf.l.wrap.b32 	%r44, %r45, %r44, %r7;
	ld.local.u32 	%r27, [%rd8+16];
	shf.l.wrap.b32 	%r45, %r27, %r45, %r7;
$L__BB1_9:
	shr.u32 	%r28, %r44, 30;
	shf.l.wrap.b32 	%r29, %r45, %r44, 2;
	shl.b32 	%r30, %r45, 2;
	shr.u32 	%r31, %r29, 31;
	add.s32 	%r32, %r31, %r28;
	neg.s32 	%r33, %r32;
	setp.lt.s32 	%p7, %r3, 0;
	selp.b32 	%r46, %r33, %r32, %p7;
	xor.b32  	%r34, %r29, %r3;
	shr.s32 	%r35, %r29, 31;
	xor.b32  	%r36, %r35, %r29;
	xor.b32  	%r37, %r35, %r30;
	cvt.u64.u32 	%rd31, %r36;
	shl.b64 	%rd32, %rd31, 32;
	cvt.u64.u32 	%rd33, %r37;
	or.b64  	%rd34, %rd32, %rd33;
	cvt.rn.f64.s64 	%fd1, %rd34;
	mul.f64 	%fd2, %fd1, 0d3BF921FB54442D19;
	cvt.rn.f32.f64 	%f16, %fd2;
	neg.f32 	%f17, %f16;
	setp.lt.s32 	%p8, %r34, 0;
	selp.f32 	%f84, %f17, %f16, %p8;
$L__BB1_10:
	mul.f32 	%f19, %f84, %f84;
	fma.rn.f32 	%f20, %f19, 0f37CBAC00, 0fBAB607ED;
	fma.rn.f32 	%f21, %f20, %f19, 0f3D2AAABB;
	fma.rn.f32 	%f22, %f21, %f19, 0fBEFFFFFF;
	fma.rn.f32 	%f23, %f22, %f19, 0f3F800000;
	fma.rn.f32 	%f24, %f19, %f84, 0f00000000;
	fma.rn.f32 	%f25, %f19, 0fB94D4153, 0f3C0885E4;
	fma.rn.f32 	%f26, %f25, %f19, 0fBE2AAAA8;
	fma.rn.f32 	%f27, %f26, %f24, %f84;
	and.b32  	%r39, %r46, 1;
	setp.eq.b32 	%p9, %r39, 1;
	selp.f32 	%f28, %f23, %f27, %p9;
	selp.f32 	%f29, %f27, %f23, %p9;
	and.b32  	%r40, %r46, 2;
	setp.eq.s32 	%p10, %r40, 0;
	neg.f32 	%f30, %f28;
	selp.f32 	%f31, %f28, %f30, %p10;
	add.s32 	%r41, %r46, 1;
	and.b32  	%r42, %r41, 2;
	setp.eq.s32 	%p11, %r42, 0;
	neg.f32 	%f32, %f29;
	selp.f32 	%f33, %f29, %f32, %p11;
	rcp.rn.f32 	%f34, %f1;
	cvta.to.global.u64 	%rd35, %rd12;
	add.s64 	%rd37, %rd35, %rd18;
	ld.global.f32 	%f35, [%rd37];
	mul.f32 	%f36, %f35, %f31;
	mul.f32 	%f37, %f34, %f36;
	cvta.to.global.u64 	%rd38, %rd13;
	add.s64 	%rd39, %rd38, %rd18;
	ld.global.f32 	%f38, [%rd39];
	mul.f32 	%f39, %f38, %f31;
	mul.f32 	%f40, %f34, %f39;
	cvta.to.global.u64 	%rd40, %rd14;
	add.s64 	%rd41, %rd40, %rd18;
	ld.global.f32 	%f41, [%rd41];
	mul.f32 	%f42, %f41, %f31;
	mul.f32 	%f43, %f34, %f42;
	mul.f32 	%f44, %f33, 0f00000000;
	mul.f32 	%f45, %f2, %f37;
	sub.f32 	%f46, %f44, %f45;
	mul.f32 	%f47, %f3, %f40;
	sub.f32 	%f48, %f46, %f47;
	mul.f32 	%f49, %f4, %f43;
	sub.f32 	%f50, %f48, %f49;
	mul.f32 	%f51, %f37, 0f00000000;
	fma.rn.f32 	%f52, %f2, %f33, %f51;
	fma.rn.f32 	%f53, %f4, %f40, %f52;
	mul.f32 	%f54, %f3, %f43;
	sub.f32 	%f55, %f53, %f54;
	mul.f32 	%f56, %f40, 0f00000000;
	fma.rn.f32 	%f57, %f3, %f33, %f56;
	fma.rn.f32 	%f58, %f2, %f43, %f57;
	mul.f32 	%f59, %f4, %f37;
	sub.f32 	%f60, %f58, %f59;
	mul.f32 	%f61, %f43, 0f00000000;
	fma.rn.f32 	%f62, %f4, %f33, %f61;
	fma.rn.f32 	%f63, %f3, %f37, %f62;
	mul.f32 	%f64, %f2, %f40;
	sub.f32 	%f65, %f63, %f64;
	mul.f32 	%f66, %f33, %f55;
	mul.f32 	%f67, %f37, %f50;
	sub.f32 	%f68, %f66, %f67;
	mul.f32 	%f69, %f43, %f60;
	sub.f32 	%f70, %f68, %f69;
	fma.rn.f32 	%f71, %f40, %f65, %f70;
	mul.f32 	%f72, %f33, %f60;
	mul.f32 	%f73, %f40, %f50;
	sub.f32 	%f74, %f72, %f73;
	mul.f32 	%f75, %f37, %f65;
	sub.f32 	%f76, %f74, %f75;
	fma.rn.f32 	%f77, %f43, %f55, %f76;
	mul.f32 	%f78, %f33, %f65;
	mul.f32 	%f79, %f43, %f50;
	sub.f32 	%f80, %f78, %f79;
	mul.f32 	%f81, %f40, %f55;
	sub.f32 	%f82, %f80, %f81;
	fma.rn.f32 	%f83, %f37, %f60, %f82;
	st.global.f32 	[%rd37], %f71;
	st.global.f32 	[%rd39], %f77;
	st.global.f32 	[%rd41], %f83;
$L__BB1_11:
	ret;

}
	// .globl	_Z19llg_quat_apply_3_32iPfS_S_S_S_S_S_S_S_S_S_S_
.visible .entry _Z19llg_quat_apply_3_32iPfS_S_S_S_S_S_S_S_S_S_S_(
	.param .u32 _Z19llg_quat_apply_3_32iPfS_S_S_S_S_S_S_S_S_S_S__param_0,
	.param .u64 .ptr .align 1 _Z19llg_quat_apply_3_32iPfS_S_S_S_S_S_S_S_S_S_S__param_1,
	.param .u64 .ptr .align 1 _Z19llg_quat_apply_3_32iPfS_S_S_S_S_S_S_S_S_S_S__param_2,
	.param .u64 .ptr .align 1 _Z19llg_quat_apply_3_32iPfS_S_S_S_S_S_S_S_S_S_S__param_3,
	.param .u64 .ptr .align 1 _Z19llg_quat_apply_3_32iPfS_S_S_S_S_S_S_S_S_S_S__param_4,
	.param .u64 .ptr .align 1 _Z19llg_quat_apply_3_32iPfS_S_S_S_S_S_S_S_S_S_S__param_5,
	.param .u64 .ptr .align 1 _Z19llg_quat_apply_3_32iPfS_S_S_S_S_S_S_S_S_S_S__param_6,
	.param .u64 .ptr .align 1 _Z19llg_quat_apply_3_32iPfS_S_S_S_S_S_S_S_S_S_S__param_7,
	.param .u64 .ptr .align 1 _Z19llg_quat_apply_3_32iPfS_S_S_S_S_S_S_S_S_S_S__param_8,
	.param .u64 .ptr .align 1 _Z19llg_quat_apply_3_32iPfS_S_S_S_S_S_S_S_S_S_S__param_9,
	.param .u64 .ptr .align 1 _Z19llg_quat_apply_3_32iPfS_S_S_S_S_S_S_S_S_S_S__param_10,
	.param .u64 .ptr .align 1 _Z19llg_quat_apply_3_32iPfS_S_S_S_S_S_S_S_S_S_S__param_11,
	.param .u64 .ptr .align 1 _Z19llg_quat_apply_3_32iPfS_S_S_S_S_S_S_S_S_S_S__param_12
)
{
	.reg .pred 	%p<4>;
	.reg .b32 	%r<6>;
	.reg .b32 	%f<18>;
	.reg .b64 	%rd<51>;

	ld.param.u32 	%r2, [_Z19llg_quat_apply_3_32iPfS_S_S_S_S_S_S_S_S_S_S__param_0];
	ld.param.u64 	%rd12, [_Z19llg_quat_apply_3_32iPfS_S_S_S_S_S_S_S_S_S_S__param_4];
	ld.param.u64 	%rd15, [_Z19llg_quat_apply_3_32iPfS_S_S_S_S_S_S_S_S_S_S__param_5];
	ld.param.u64 	%rd16, [_Z19llg_quat_apply_3_32iPfS_S_S_S_S_S_S_S_S_S_S__param_6];
	ld.param.u64 	%rd17, [_Z19llg_quat_apply_3_32iPfS_S_S_S_S_S_S_S_S_S_S__param_7];
	ld.param.u64 	%rd13, [_Z19llg_quat_apply_3_32iPfS_S_S_S_S_S_S_S_S_S_S__param_8];
	ld.param.u64 	%rd18, [_Z19llg_quat_apply_3_32iPfS_S_S_S_S_S_S_S_S_S_S__param_9];
	ld.param.u64 	%rd19, [_Z19llg_quat_apply_3_32iPfS_S_S_S_S_S_S_S_S_S_S__param_10];
	ld.param.u64 	%rd20, [_Z19llg_quat_apply_3_32iPfS_S_S_S_S_S_S_S_S_S_S__param_11];
	cvta.to.global.u64 	%rd1, %rd20;
	cvta.to.global.u64 	%rd2, %rd17;
	cvta.to.global.u64 	%rd3, %rd19;
	cvta.to.global.u64 	%rd4, %rd16;
	cvta.to.global.u64 	%rd5, %rd18;
	cvta.to.global.u64 	%rd6, %rd15;
	mov.u32 	%r3, %ntid.x;
	mov.u32 	%r4, %ctaid.x;
	mov.u32 	%r5, %tid.x;
	mad.lo.s32 	%r1, %r3, %r4, %r5;
	setp.ge.s32 	%p1, %r1, %r2;
	@%p1 bra 	$L__BB2_6;
	ld.param.u64 	%rd50, [_Z19llg_quat_apply_3_32iPfS_S_S_S_S_S_S_S_S_S_S__param_12];
	cvta.to.global.u64 	%rd21, %rd13;
	cvta.to.global.u64 	%rd22, %rd12;
	cvta.to.global.u64 	%rd23, %rd50;
	mul.wide.s32 	%rd24, %r1, 4;
	add.s64 	%rd7, %rd21, %rd24;
	ld.global.f32 	%f2, [%rd7];
	add.s64 	%rd25, %rd23, %rd24;
	st.global.f32 	[%rd25], %f2;
	add.s64 	%rd8, %rd22, %rd24;
	ld.global.f32 	%f3, [%rd8];
	setp.neu.f32 	%p2, %f3, 0f00000000;
	@%p2 bra 	$L__BB2_3;
	add.s64 	%rd41, %rd6, %rd24;
	ld.global.f32 	%f15, [%rd41];
	add.s64 	%rd42, %rd5, %rd24;
	st.global.f32 	[%rd42], %f15;
	add.s64 	%rd43, %rd4, %rd24;
	ld.global.f32 	%f16, [%rd43];
	add.s64 	%rd44, %rd3, %rd24;
	st.global.f32 	[%rd44], %f16;
	add.s64 	%rd45, %rd2, %rd24;
	ld.global.f32 	%f17, [%rd45];
	add.s64 	%rd46, %rd1, %rd24;
	st.global.f32 	[%rd46], %f17;
	bra.uni 	$L__BB2_6;
$L__BB2_3:
	ld.param.u64 	%rd49, [_Z19llg_quat_apply_3_32iPfS_S_S_S_S_S_S_S_S_S_S__param_3];
	ld.param.u64 	%rd48, [_Z19llg_quat_apply_3_32iPfS_S_S_S_S_S_S_S_S_S_S__param_2];
	ld.param.u64 	%rd47, [_Z19llg_quat_apply_3_32iPfS_S_S_S_S_S_S_S_S_S_S__param_1];
	cvta.to.global.u64 	%rd26, %rd47;
	add.s64 	%rd28, %rd26, %rd24;
	ld.global.f32 	%f4, [%rd28];
	cvta.to.global.u64 	%rd29, %rd48;
	add.s64 	%rd30, %rd29, %rd24;
	ld.global.f32 	%f5, [%rd30];
	mul.f32 	%f6, %f5, %f5;
	fma.rn.f32 	%f7, %f4, %f4, %f6;
	cvta.to.global.u64 	%rd31, %rd49;
	add.s64 	%rd32, %rd31, %rd24;
	ld.global.f32 	%f8, [%rd32];
	fma.rn.f32 	%f9, %f8, %f8, %f7;
	sqrt.rn.f32 	%f1, %f9;
	st.global.f32 	[%rd8], %f1;
	setp.neu.f32 	%p3, %f1, 0f00000000;
	@%p3 bra 	$L__BB2_5;
	add.s64 	%rd34, %rd6, %rd24;
	ld.global.f32 	%f12, [%rd34];
	add.s64 	%rd35, %rd5, %rd24;
	st.global.f32 	[%rd35], %f12;
	add.s64 	%rd36, %rd4, %rd24;
	ld.global.f32 	%f13, [%rd36];
	add.s64 	%rd37, %rd3, %rd24;
	st.global.f32 	[%rd37], %f13;
	add.s64 	%rd38, %rd2, %rd24;
	ld.global.f32 	%f14, [%rd38];
	add.s64 	%rd39, %rd1, %rd24;
	st.global.f32 	[%rd39], %f14;
	bra.uni 	$L__BB2_6;
$L__BB2_5:
	ld.global.f32 	%f10, [%rd7];
	div.rn.f32 	%f11, %f10, %f1;
	st.global.f32 	[%rd8], %f11;
$L__BB2_6:
	ret;

}
	// .globl	_Z19llg_quat_apply_4_32iPfS_S_S_S_S_S_
.visible .entry _Z19llg_quat_apply_4_32iPfS_S_S_S_S_S_(
	.param .u32 _Z19llg_quat_apply_4_32iPfS_S_S_S_S_S__param_0,
	.param .u64 .ptr .align 1 _Z19llg_quat_apply_4_32iPfS_S_S_S_S_S__param_1,
	.param .u64 .ptr .align 1 _Z19llg_quat_apply_4_32iPfS_S_S_S_S_S__param_2,
	.param .u64 .ptr .align 1 _Z19llg_quat_apply_4_32iPfS_S_S_S_S_S__param_3,
	.param .u64 .ptr .align 1 _Z19llg_quat_apply_4_32iPfS_S_S_S_S_S__param_4,
	.param .u64 .ptr .align 1 _Z19llg_quat_apply_4_32iPfS_S_S_S_S_S__param_5,
	.param .u64 .ptr .align 1 _Z19llg_quat_apply_4_32iPfS_S_S_S_S_S__param_6,
	.param .u64 .ptr .align 1 _Z19llg_quat_apply_4_32iPfS_S_S_S_S_S__param_7
)
{
	.reg .pred 	%p<3>;
	.reg .b32 	%r<6>;
	.reg .b32 	%f<10>;
	.reg .b64 	%rd<24>;

	ld.param.u32 	%r2, [_Z19llg_quat_apply_4_32iPfS_S_S_S_S_S__param_0];
	ld.param.u64 	%rd2, [_Z19llg_quat_apply_4_32iPfS_S_S_S_S_S__param_1];
	ld.param.u64 	%rd3, [_Z19llg_quat_apply_4_32iPfS_S_S_S_S_S__param_2];
	ld.param.u64 	%rd4, [_Z19llg_quat_apply_4_32iPfS_S_S_S_S_S__param_3];
	ld.param.u64 	%rd5, [_Z19llg_quat_apply_4_32iPfS_S_S_S_S_S__param_4];
	ld.param.u64 	%rd6, [_Z19llg_quat_apply_4_32iPfS_S_S_S_S_S__param_5];
	ld.param.u64 	%rd7, [_Z19llg_quat_apply_4_32iPfS_S_S_S_S_S__param_6];
	ld.param.u64 	%rd8, [_Z19llg_quat_apply_4_32iPfS_S_S_S_S_S__param_7];
	mov.u32 	%r3, %ntid.x;
	mov.u32 	%r4, %ctaid.x;
	mov.u32 	%r5, %tid.x;
	mad.lo.s32 	%r1, %r3, %r4, %r5;
	setp.ge.s32 	%p1, %r1, %r2;
	@%p1 bra 	$L__BB3_3;
	cvta.to.global.u64 	%rd9, %rd5;
	mul.wide.s32 	%rd10, %r1, 4;
	add.s64 	%rd1, %rd9, %rd10;
	ld.global.f32 	%f1, [%rd1];
	setp.eq.f32 	%p2, %f1, 0f00000000;
	@%p2 bra 	$L__BB3_3;
	cvta.to.global.u64 	%rd11, %rd2;
	add.s64 	%rd13, %rd11, %rd10;
	ld.global.f32 	%f2, [%rd13];
	mul.f32 	%f3, %f2, %f1;
	cvta.to.global.u64 	%rd14, %rd6;
	add.s64 	%rd15, %rd14, %rd10;
	st.global.f32 	[%rd15], %f3;
	cvta.to.global.u64 	%rd16, %rd3;
	add.s64 	%rd17, %rd16, %rd10;
	ld.global.f32 	%f4, [%rd17];
	ld.global.f32 	%f5, [%rd1];
	mul.f32 	%f6, %f4, %f5;
	cvta.to.global.u64 	%rd18, %rd7;
	add.s64 	%rd19, %rd18, %rd10;
	st.global.f32 	[%rd19], %f6;
	cvta.to.global.u64 	%rd20, %rd4;
	add.s64 	%rd21, %rd20, %rd10;
	ld.global.f32 	%f7, [%rd21];
	ld.global.f32 	%f8, [%rd1];
	mul.f32 	%f9, %f7, %f8;
	cvta.to.global.u64 	%rd22, %rd8;
	add.s64 	%rd23, %rd22, %rd10;
	st.global.f32 	[%rd23], %f9;
$L__BB3_3:
	ret;

}


// ===== COMPILED SASS (sm_100) =====

	.target	sm_100

	.elftype	@"ET_EXEC"


//--------------------- .note.nv.tkinfo           --------------------------
	.section	.note.nv.tkinfo,"",@"SHT_NOTE"
	.sectionflags	@"SHF_NOTE_NV_TKINFO"
	.tkinfo
        /*0018*/ 	.word	0x00000002
        /*0030*/ 	.string	""
        /*0030*/ 	.string	"ptxas"
        /*0030*/ 	.string	"Cuda compilation tools, release 13.0, V13.0.88"
        /*0030*/ 	.string	"Build cuda_13.0.r13.0/compiler.36424714_0"
        /*0030*/ 	.string	"-arch sm_100 -m 64 "



//--------------------- .note.nv.cuinfo           --------------------------
	.section	.note.nv.cuinfo,"",@"SHT_NOTE"
	.sectionflags	@"SHF_NOTE_NV_CUINFO"
        /*0018*/ 	.short	0x0002
        /*001a*/ 	.short	0x0064
        /*001c*/ 	.short	0x0082
	.zero		2


//--------------------- .nv.info                  --------------------------
	.section	.nv.info,"",@"SHT_CUDA_INFO"
	.align	4


	//----- nvinfo : EIATTR_REGCOUNT
	.align		4
        /*0000*/ 	.byte	0x04, 0x2f
        /*0002*/ 	.short	(.L_2 - .L_1)
	.align		4
.L_1:
        /*0004*/ 	.word	index@(_Z19llg_quat_apply_1_32ifPfS_S_S_S_S_S_S_S_S_S_S_S_S_)
        /*0008*/ 	.word	0x0000001e


	//----- nvinfo : EIATTR_FRAME_SIZE
	.align		4
.L_2:
        /*000c*/ 	.byte	0x04, 0x11
        /*000e*/ 	.short	(.L_4 - .L_3)
	.align		4
.L_3:
        /*0010*/ 	.word	index@($__internal_4_$__cuda_sm3x_div_rn_noftz_f32_slowpath)
        /*0014*/ 	.word	0x00000000


	//----- nvinfo : EIATTR_FRAME_SIZE
	.align		4
.L_4:
        /*0018*/ 	.byte	0x04, 0x11
        /*001a*/ 	.short	(.L_6 - .L_5)
	.align		4
.L_5:
        /*001c*/ 	.word	index@($__internal_3_$__cuda_sm20_sqrt_rn_f32_slowpath)
        /*0020*/ 	.word	0x00000000


	//----- nvinfo : EIATTR_FRAME_SIZE
	.align		4
.L_6:
        /*0024*/ 	.byte	0x04, 0x11
        /*0026*/ 	.short	(.L_8 - .L_7)
	.align		4
.L_7:
        /*0028*/ 	.word	index@(_Z19llg_quat_apply_1_32ifPfS_S_S_S_S_S_S_S_S_S_S_S_S_)
        /*002c*/ 	.word	0x00000000


	//----- nvinfo : EIATTR_REGCOUNT
	.align		4
.L_8:
        /*0030*/ 	.byte	0x04, 0x2f
        /*0032*/ 	.short	(.L_10 - .L_9)
	.align		4
.L_9:
        /*0034*/ 	.word	index@(_Z19llg_quat_apply_2_32iPfS_S_S_S_S_S_ff)
        /*0038*/ 	.word	0x00000018


	//----- nvinfo : EIATTR_FRAME_SIZE
	.align		4
.L_10:
        /*003c*/ 	.byte	0x04, 0x11
        /*003e*/ 	.short	(.L_12 - .L_11)
	.align		4
.L_11:
        /*0040*/ 	.word	index@($__internal_2_$__cuda_sm20_rcp_rn_f32_slowpath)
        /*0044*/ 	.word	0x00000000


	//----- nvinfo : EIATTR_FRAME_SIZE
	.align		4
.L_12:
        /*0048*/ 	.byte	0x04, 0x11
        /*004a*/ 	.short	(.L_14 - .L_13)
	.align		4
.L_13:
        /*004c*/ 	.word	index@(_Z19llg_quat_apply_2_32iPfS_S_S_S_S_S_ff)
        /*0050*/ 	.word	0x00000000


	//----- nvinfo : EIATTR_REGCOUNT
	.align		4
.L_14:
        /*0054*/ 	.byte	0x04, 0x2f
        /*0056*/ 	.short	(.L_16 - .L_15)
	.align		4
.L_15:
        /*0058*/ 	.word	index@(_Z19llg_quat_apply_3_32iPfS_S_S_S_S_S_S_S_S_S_S_)
        /*005c*/ 	.word	0x00000012


	//----- nvinfo : EIATTR_FRAME_SIZE
	.align		4
.L_16:
        /*0060*/ 	.byte	0x04, 0x11
        /*0062*/ 	.short	(.L_18 - .L_17)
	.align		4
.L_17:
        /*0064*/ 	.word	index@($__internal_1_$__cuda_sm3x_div_rn_noftz_f32_slowpath)
        /*0068*/ 	.word	0x00000000


	//----- nvinfo : EIATTR_FRAME_SIZE
	.align		4
.L_18:
        /*006c*/ 	.byte	0x04, 0x11
        /*006e*/ 	.short	(.L_20 - .L_19)
	.align		4
.L_19:
        /*0070*/ 	.word	index@($__internal_0_$__cuda_sm20_sqrt_rn_f32_slowpath)
        /*0074*/ 	.word	0x00000000


	//----- nvinfo : EIATTR_FRAME_SIZE
	.align		4
.L_20:
        /*0078*/ 	.byte	0x04, 0x11
        /*007a*/ 	.short	(.L_22 - .L_21)
	.align		4
.L_21:
        /*007c*/ 	.word	index@(_Z19llg_quat_apply_3_32iPfS_S_S_S_S_S_S_S_S_S_S_)
        /*0080*/ 	.word	0x00000000


	//----- nvinfo : EIATTR_REGCOUNT
	.align		4
.L_22:
        /*0084*/ 	.byte	0x04, 0x2f
        /*0086*/ 	.short	(.L_24 - .L_23)
	.align		4
.L_23:
        /*0088*/ 	.word	index@(_Z19llg_quat_apply_4_32iPfS_S_S_S_S_S_)
        /*008c*/ 	.word	0x00000014


	//----- nvinfo : EIATTR_FRAME_SIZE
	.align		4
.L_24:
        /*0090*/ 	.byte	0x04, 0x11
        /*0092*/ 	.short	(.L_26 - .L_25)
	.align		4
.L_25:
        /*0094*/ 	.word	index@(_Z19llg_quat_apply_4_32iPfS_S_S_S_S_S_)
        /*0098*/ 	.word	0x00000000


	//----- nvinfo : EIATTR_MIN_STACK_SIZE
	.align		4
.L_26:
        /*009c*/ 	.byte	0x04, 0x12
        /*009e*/ 	.short	(.L_28 - .L_27)
	.align		4
.L_27:
        /*00a0*/ 	.word	index@(_Z19llg_quat_apply_4_32iPfS_S_S_S_S_S_)
        /*00a4*/ 	.word	0x00000000


	//----- nvinfo : EIATTR_MIN_STACK_SIZE
	.align		4
.L_28:
        /*00a8*/ 	.byte	0x04, 0x12
        /*00aa*/ 	.short	(.L_30 - .L_29)
	.align		4
.L_29:
        /*00ac*/ 	.word	index@(_Z19llg_quat_apply_3_32iPfS_S_S_S_S_S_S_S_S_S_S_)
        /*00b0*/ 	.word	0x00000000


	//----- nvinfo : EIATTR_MIN_STACK_SIZE
	.align		4
.L_30:
        /*00b4*/ 	.byte	0x04, 0x12
        /*00b6*/ 	.short	(.L_32 - .L_31)
	.align		4
.L_31:
        /*00b8*/ 	.word	index@(_Z19llg_quat_apply_2_32iPfS_S_S_S_S_S_ff)
        /*00bc*/ 	.word	0x00000000


	//----- nvinfo : EIATTR_MIN_STACK_SIZE
	.align		4
.L_32:
        /*00c0*/ 	.byte	0x04, 0x12
        /*00c2*/ 	.short	(.L_34 - .L_33)
	.align		4
.L_33:
        /*00c4*/ 	.word	index@(_Z19llg_quat_apply_1_32ifPfS_S_S_S_S_S_S_S_S_S_S_S_S_)
        /*00c8*/ 	.word	0x00000000
.L_34:


//--------------------- .nv.compat                --------------------------
	.section	.nv.compat,"",@"SHT_CUDA_COMPAT_INFO"
	.align	4
        /*0000*/ 	.byte	0x02, 0x09, 0x00, 0x00, 0x02, 0x02, 0x01, 0x00, 0x02, 0x05, 0x05, 0x00, 0x03, 0x07, 0x01, 0x01
        /*0010*/ 	.byte	0x02, 0x03, 0x00, 0x00, 0x02, 0x06, 0x01, 0x00, 0x04, 0x0b, 0x08, 0x00, 0x01, 0x00, 0x00, 0x00
        /*0020*/ 	.byte	0x00, 0x00, 0x00, 0x00


//--------------------- .nv.info._Z19llg_quat_apply_4_32iPfS_S_S_S_S_S_ --------------------------
	.section	.nv.info._Z19llg_quat_apply_4_32iPfS_S_S_S_S_S_,"",@"SHT_CUDA_INFO"
	.sectionflags	@""
	.align	4


	//----- nvinfo : EIATTR_CUDA_API_VERSION
	.align		4
        /*0000*/ 	.byte	0x04, 0x37
        /*0002*/ 	.short	(.L_36 - .L_35)
.L_35:
        /*0004*/ 	.word	0x00000082


	//----- nvinfo : EIATTR_KPARAM_INFO
	.align		4
.L_36:
        /*0008*/ 	.byte	0x04, 0x17
        /*000a*/ 	.short	(.L_38 - .L_37)
.L_37:
        /*000c*/ 	.word	0x00000000
        /*0010*/ 	.short	0x0007
        /*0012*/ 	.short	0x0038
        /*0014*/ 	.byte	0x00, 0xf5, 0x21, 0x00


	//----- nvinfo : EIATTR_KPARAM_INFO
	.align		4
.L_38:
        /*0018*/ 	.byte	0x04, 0x17
        /*001a*/ 	.short	(.L_40 - .L_39)
.L_39:
        /*001c*/ 	.word	0x00000000
        /*0020*/ 	.short	0x0006
        /*0022*/ 	.short	0x0030
        /*0024*/ 	.byte	0x00, 0xf5, 0x21, 0x00


	//----- nvinfo : EIATTR_KPARAM_INFO
	.align		4
.L_40:
        /*0028*/ 	.byte	0x04, 0x17
        /*002a*/ 	.short	(.L_42 - .L_41)
.L_41:
        /*002c*/ 	.word	0x00000000
        /*0030*/ 	.short	0x0005
        /*0032*/ 	.short	0x0028
        /*0034*/ 	.byte	0x00, 0xf5, 0x21, 0x00


	//----- nvinfo : EIATTR_KPARAM_INFO
	.align		4
.L_42:
        /*0038*/ 	.byte	0x04, 0x17
        /*003a*/ 	.short	(.L_44 - .L_43)
.L_43:
        /*003c*/ 	.word	0x00000000
        /*0040*/ 	.short	0x0004
        /*0042*/ 	.short	0x0020
        /*0044*/ 	.byte	0x00, 0xf5, 0x21, 0x00


	//----- nvinfo : EIATTR_KPARAM_INFO
	.align		4
.L_44:
        /*0048*/ 	.byte	0x04, 0x17
        /*004a*/ 	.short	(.L_46 - .L_45)
.L_45:
        /*004c*/ 	.word	0x00000000
        /*0050*/ 	.short	0x0003
        /*0052*/ 	.short	0x0018
        /*0054*/ 	.byte	0x00, 0xf5, 0x21, 0x00


	//----- nvinfo : EIATTR_KPARAM_INFO
	.align		4
.L_46:
        /*0058*/ 	.byte	0x04, 0x17
        /*005a*/ 	.short	(.L_48 - .L_47)
.L_47:
        /*005c*/ 	.word	0x00000000
        /*0060*/ 	.short	0x0002
        /*0062*/ 	.short	0x0010
        /*0064*/ 	.byte	0x00, 0xf5, 0x21, 0x00


	//----- nvinfo : EIATTR_KPARAM_INFO
	.align		4
.L_48:
        /*0068*/ 	.byte	0x04, 0x17
        /*006a*/ 	.short	(.L_50 - .L_49)
.L_49:
        /*006c*/ 	.word	0x00000000
        /*0070*/ 	.short	0x0001
        /*0072*/ 	.short	0x0008
        /*0074*/ 	.byte	0x00, 0xf5, 0x21, 0x00


	//----- nvinfo : EIATTR_KPARAM_INFO
	.align		4
.L_50:
        /*0078*/ 	.byte	0x04, 0x17
        /*007a*/ 	.short	(.L_52 - .L_51)
.L_51:
        /*007c*/ 	.word	0x00000000
        /*0080*/ 	.short	0x0000
        /*0082*/ 	.short	0x0000
        /*0084*/ 	.byte	0x00, 0xf0, 0x11, 0x00


	//----- nvinfo : EIATTR_SPARSE_MMA_MASK
	.align		4
.L_52:
        /*0088*/ 	.byte	0x03, 0x50
        /*008a*/ 	.short	0x0000


	//----- nvinfo : EIATTR_MAXREG_COUNT
	.align		4
        /*008c*/ 	.byte	0x03, 0x1b
        /*008e*/ 	.short	0x00ff


	//----- nvinfo : EIATTR_MERCURY_ISA_VERSION
	.align		4
        /*0090*/ 	.byte	0x03, 0x5f
        /*0092*/ 	.short	0x0101


	//----- nvinfo : EIATTR_VRC_CTA_INIT_COUNT
	.align		4
        /*0094*/ 	.byte	0x02, 0x4a
	.zero		1
	.zero		1


	//----- nvinfo : EIATTR_EXIT_INSTR_OFFSETS
	.align		4
        /*0098*/ 	.byte	0x04, 0x1c
        /*009a*/ 	.short	(.L_54 - .L_53)


	//   ....[0]....
.L_53:
        /*009c*/ 	.word	0x00000070


	//   ....[1]....
        /*00a0*/ 	.word	0x000000d0


	//   ....[2]....
        /*00a4*/ 	.word	0x00000250


	//----- nvinfo : EIATTR_CBANK_PARAM_SIZE
	.align		4
.L_54:
        /*00a8*/ 	.byte	0x03, 0x19
        /*00aa*/ 	.short	0x0040


	//----- nvinfo : EIATTR_PARAM_CBANK
	.align		4
        /*00ac*/ 	.byte	0x04, 0x0a
        /*00ae*/ 	.short	(.L_56 - .L_55)
	.align		4
.L_55:
        /*00b0*/ 	.word	index@(.nv.constant0._Z19llg_quat_apply_4_32iPfS_S_S_S_S_S_)
        /*00b4*/ 	.short	0x0380
        /*00b6*/ 	.short	0x0040


	//----- nvinfo : EIATTR_SW_WAR
	.align		4
.L_56:
        /*00b8*/ 	.byte	0x04, 0x36
        /*00ba*/ 	.short	(.L_58 - .L_57)
.L_57:
        /*00bc*/ 	.word	0x00000008
.L_58:


//--------------------- .nv.info._Z19llg_quat_apply_3_32iPfS_S_S_S_S_S_S_S_S_S_S_ --------------------------
	.section	.nv.info._Z19llg_quat_apply_3_32iPfS_S_S_S_S_S_S_S_S_S_S_,"",@"SHT_CUDA_INFO"
	.sectionflags	@""
	.align	4


	//----- nvinfo : EIATTR_CUDA_API_VERSION
	.align		4
        /*0000*/ 	.byte	0x04, 0x37
        /*0002*/ 	.short	(.L_60 - .L_59)
.L_59:
        /*0004*/ 	.word	0x00000082


	//----- nvinfo : EIATTR_KPARAM_INFO
	.align		4
.L_60:
        /*0008*/ 	.byte	0x04, 0x17
        /*000a*/ 	.short	(.L_62 - .L_61)
.L_61:
        /*000c*/ 	.word	0x00000000
        /*0010*/ 	.short	0x000c
        /*0012*/ 	.short	0x0060
        /*0014*/ 	.byte	0x00, 0xf5, 0x21, 0x00


	//----- nvinfo : EIATTR_KPARAM_INFO
	.align		4
.L_62:
        /*0018*/ 	.byte	0x04, 0x17
        /*001a*/ 	.short	(.L_64 - .L_63)
.L_63:
        /*001c*/ 	.word	0x00000000
        /*0020*/ 	.short	0x000b
        /*0022*/ 	.short	0x0058
        /*0024*/ 	.byte	0x00, 0xf5, 0x21, 0x00


	//----- nvinfo : EIATTR_KPARAM_INFO
	.align		4
.L_64:
        /*0028*/ 	.byte	0x04, 0x17
        /*002a*/ 	.short	(.L_66 - .L_65)
.L_65:
        /*002c*/ 	.word	0x00000000
        /*0030*/ 	.short	0x000a
        /*0032*/ 	.short	0x0050
        /*0034*/ 	.byte	0x00, 0xf5, 0x21, 0x00


	//----- nvinfo : EIATTR_KPARAM_INFO
	.align		4
.L_66:
        /*0038*/ 	.byte	0x04, 0x17
        /*003a*/ 	.short	(.L_68 - .L_67)
.L_67:
        /*003c*/ 	.word	0x00000000
        /*0040*/ 	.short	0x0009
        /*0042*/ 	.short	0x0048
        /*0044*/ 	.byte	0x00, 0xf5, 0x21, 0x00


	//----- nvinfo : EIATTR_KPARAM_INFO
	.align		4
.L_68:
        /*0048*/ 	.byte	0x04, 0x17
        /*004a*/ 	.short	(.L_70 - .L_69)
.L_69:
        /*004c*/ 	.word	0x00000000
        /*0050*/ 	.short	0x0008
        /*0052*/ 	.short	0x0040
        /*0054*/ 	.byte	0x00, 0xf5, 0x21, 0x00


	//----- nvinfo : EIATTR_KPARAM_INFO
	.align		4
.L_70:
        /*0058*/ 	.byte	0x04, 0x17
        /*005a*/ 	.short	(.L_72 - .L_71)
.L_71:
        /*005c*/ 	.word	0x00000000
        /*0060*/ 	.short	0x0007
        /*0062*/ 	.short	0x0038
        /*0064*/ 	.byte	0x00, 0xf5, 0x21, 0x00


	//----- nvinfo : EIATTR_KPARAM_INFO
	.align		4
.L_72:
        /*0068*/ 	.byte	0x04, 0x17
        /*006a*/ 	.short	(.L_74 - .L_73)
.L_73:
        /*006c*/ 	.word	0x00000000
        /*0070*/ 	.short	0x0006
        /*0072*/ 	.short	0x0030
        /*0074*/ 	.byte	0x00, 0xf5, 0x21, 0x00


	//----- nvinfo : EIATTR_KPARAM_INFO
	.align		4
.L_74:
        /*0078*/ 	.byte	0x04, 0x17
        /*007a*/ 	.short	(.L_76 - .L_75)
.L_75:
        /*007c*/ 	.word	0x00000000
        /*0080*/ 	.short	0x0005
        /*0082*/ 	.short	0x0028
        /*0084*/ 	.byte	0x00, 0xf5, 0x21, 0x00


	//----- nvinfo : EIATTR_KPARAM_INFO
	.align		4
.L_76:
        /*0088*/ 	.byte	0x04, 0x17
        /*008a*/ 	.short	(.L_78 - .L_77)
.L_77:
        /*008c*/ 	.word	0x00000000
        /*0090*/ 	.short	0x0004
        /*0092*/ 	.short	0x0020
        /*0094*/ 	.byte	0x00, 0xf5, 0x21, 0x00


	//----- nvinfo : EIATTR_KPARAM_INFO
	.align		4
.L_78:
        /*0098*/ 	.byte	0x04, 0x17
        /*009a*/ 	.short	(.L_80 - .L_79)
.L_79:
        /*009c*/ 	.word	0x00000000
        /*00a0*/ 	.short	0x0003
        /*00a2*/ 	.short	0x0018
        /*00a4*/ 	.byte	0x00, 0xf5, 0x21, 0x00


	//----- nvinfo : EIATTR_KPARAM_INFO
	.align		4
.L_80:
        /*00a8*/ 	.byte	0x04, 0x17
        /*00aa*/ 	.short	(.L_82 - .L_81)
.L_81:
        /*00ac*/ 	.word	0x00000000
        /*00b0*/ 	.short	0x0002
        /*00b2*/ 	.short	0x0010
        /*00b4*/ 	.byte	0x00, 0xf5, 0x21, 0x00


	//----- nvinfo : EIATTR_KPARAM_INFO
	.align		4
.L_82:
        /*00b8*/ 	.byte	0x04, 0x17
        /*00ba*/ 	.short	(.L_84 - .L_83)
.L_83:
        /*00bc*/ 	.word	0x00000000
        /*00c0*/ 	.short	0x0001
        /*00c2*/ 	.short	0x0008
        /*00c4*/ 	.byte	0x00, 0xf5, 0x21, 0x00


	//----- nvinfo : EIATTR_KPARAM_INFO
	.align		4
.L_84:
        /*00c8*/ 	.byte	0x04, 0x17
        /*00ca*/ 	.short	(.L_86 - .L_85)
.L_85:
        /*00cc*/ 	.word	0x00000000
        /*00d0*/ 	.short	0x0000
        /*00d2*/ 	.short	0x0000
        /*00d4*/ 	.byte	0x00, 0xf0, 0x11, 0x00


	//----- nvinfo : EIATTR_SPARSE_MMA_MASK
	.align		4
.L_86:
        /*00d8*/ 	.byte	0x03, 0x50
        /*00da*/ 	.short	0x0000


	//----- nvinfo : EIATTR_MAXREG_COUNT
	.align		4
        /*00dc*/ 	.byte	0x03, 0x1b
        /*00de*/ 	.short	0x00ff


	//----- nvinfo : EIATTR_MERCURY_ISA_VERSION
	.align		4
        /*00e0*/ 	.byte	0x03, 0x5f
        /*00e2*/ 	.short	0x0101


	//----- nvinfo : EIATTR_VRC_CTA_INIT_COUNT
	.align		4
        /*00e4*/ 	.byte	0x02, 0x4a
	.zero		1
	.zero		1


	//----- nvinfo : EIATTR_EXIT_INSTR_OFFSETS
	.align		4
        /*00e8*/ 	.byte	0x04, 0x1c
        /*00ea*/ 	.short	(.L_88 - .L_87)


	//   ....[0]....
.L_87:
        /*00ec*/ 	.word	0x00000070


	//   ....[1]....
        /*00f0*/ 	.word	0x00000260


	//   ....[2]....
        /*00f4*/ 	.word	0x00000550


	//   ....[3]....
        /*00f8*/ 	.word	0x00000650


	//----- nvinfo : EIATTR_CRS_STACK_SIZE
	.align		4
.L_88:
        /*00fc*/ 	.byte	0x04, 0x1e
        /*00fe*/ 	.short	(.L_90 - .L_89)
.L_89:
        /*0100*/ 	.word	0x00000000


	//----- nvinfo : EIATTR_CBANK_PARAM_SIZE
	.align		4
.L_90:
        /*0104*/ 	.byte	0x03, 0x19
        /*0106*/ 	.short	0x0068


	//----- nvinfo : EIATTR_PARAM_CBANK
	.align		4
        /*0108*/ 	.byte	0x04, 0x0a
        /*010a*/ 	.short	(.L_92 - .L_91)
	.align		4
.L_91:
        /*010c*/ 	.word	index@(.nv.constant0._Z19llg_quat_apply_3_32iPfS_S_S_S_S_S_S_S_S_S_S_)
        /*0110*/ 	.short	0x0380
        /*0112*/ 	.short	0x0068


	//----- nvinfo : EIATTR_SW_WAR
	.align		4
.L_92:
        /*0114*/ 	.byte	0x04, 0x36
        /*0116*/ 	.short	(.L_94 - .L_93)
.L_93:
        /*0118*/ 	.word	0x00000008
.L_94:


//--------------------- .nv.info._Z19llg_quat_apply_2_32iPfS_S_S_S_S_S_ff --------------------------
	.section	.nv.info._Z19llg_quat_apply_2_32iPfS_S_S_S_S_S_ff,"",@"SHT_CUDA_INFO"
	.sectionflags	@""
	.align	4


	//----- nvinfo : EIATTR_CUDA_API_VERSION
	.align		4
        /*0000*/ 	.byte	0x04, 0x37
        /*0002*/ 	.short	(.L_96 - .L_95)
.L_95:
        /*0004*/ 	.word	0x00000082


	//----- nvinfo : EIATTR_KPARAM_INFO
	.align		4
.L_96:
        /*0008*/ 	.byte	0x04, 0x17
        /*000a*/ 	.short	(.L_98 - .L_97)
.L_97:
        /*000c*/ 	.word	0x00000000
        /*0010*/ 	.short	0x0009
        /*0012*/ 	.short	0x0044
        /*0014*/ 	.byte	0x00, 0xf0, 0x11, 0x00


	//----- nvinfo : EIATTR_KPARAM_INFO
	.align		4
.L_98:
        /*0018*/ 	.byte	0x04, 0x17
        /*001a*/ 	.short	(.L_100 - .L_99)
.L_99:
        /*001c*/ 	.word	0x00000000
        /*0020*/ 	.short	0x0008
        /*0022*/ 	.short	0x0040
        /*0024*/ 	.byte	0x00, 0xf0, 0x11, 0x00


	//----- nvinfo : EIATTR_KPARAM_INFO
	.align		4
.L_100:
        /*0028*/ 	.byte	0x04, 0x17
        /*002a*/ 	.short	(.L_102 - .L_101)
.L_101:
        /*002c*/ 	.word	0x00000000
        /*0030*/ 	.short	0x0007
        /*0032*/ 	.short	0x0038
        /*0034*/ 	.byte	0x00, 0xf5, 0x21, 0x00


	//----- nvinfo : EIATTR_KPARAM_INFO
	.align		4
.L_102:
        /*0038*/ 	.byte	0x04, 0x17
        /*003a*/ 	.short	(.L_104 - .L_103)
.L_103:
        /*003c*/ 	.word	0x00000000
        /*0040*/ 	.short	0x0006
        /*0042*/ 	.short	0x0030
        /*0044*/ 	.byte	0x00, 0xf5, 0x21, 0x00


	//----- nvinfo : EIATTR_KPARAM_INFO
	.align		4
.L_104:
        /*0048*/ 	.byte	0x04, 0x17
        /*004a*/ 	.short	(.L_106 - .L_105)
.L_105:
        /*004c*/ 	.word	0x00000000
        /*0050*/ 	.short	0x0005
        /*0052*/ 	.short	0x0028
        /*0054*/ 	.byte	0x00, 0xf5, 0x21, 0x00


	//----- nvinfo : EIATTR_KPARAM_INFO
	.align		4
.L_106:
        /*0058*/ 	.byte	0x04, 0x17
        /*005a*/ 	.short	(.L_108 - .L_107)
.L_107:
        /*005c*/ 	.word	0x00000000
        /*0060*/ 	.short	0x0004
        /*0062*/ 	.short	0x0020
        /*0064*/ 	.byte	0x00, 0xf5, 0x21, 0x00


	//----- nvinfo : EIATTR_KPARAM_INFO
	.align		4
.L_108:
        /*0068*/ 	.byte	0x04, 0x17
        /*006a*/ 	.short	(.L_110 - .L_109)
.L_109:
        /*006c*/ 	.word	0x00000000
        /*0070*/ 	.short	0x0003
        /*0072*/ 	.short	0x0018
        /*0074*/ 	.byte	0x00, 0xf5, 0x21, 0x00


	//----- nvinfo : EIATTR_KPARAM_INFO
	.align		4
.L_110:
        /*0078*/ 	.byte	0x04, 0x17
        /*007a*/ 	.short	(.L_112 - .L_111)
.L_111:
        /*007c*/ 	.word	0x00000000
        /*0080*/ 	.short	0x0002
        /*0082*/ 	.short	0x0010
        /*0084*/ 	.byte	0x00, 0xf5, 0x21, 0x00


	//----- nvinfo : EIATTR_KPARAM_INFO
	.align		4
.L_112:
        /*0088*/ 	.byte	0x04, 0x17
        /*008a*/ 	.short	(.L_114 - .L_113)
.L_113:
        /*008c*/ 	.word	0x00000000
        /*0090*/ 	.short	0x0001
        /*0092*/ 	.short	0x0008
        /*0094*/ 	.byte	0x00, 0xf5, 0x21, 0x00


	//----- nvinfo : EIATTR_KPARAM_INFO
	.align		4
.L_114:
        /*0098*/ 	.byte	0x04, 0x17
        /*009a*/ 	.short	(.L_116 - .L_115)
.L_115:
        /*009c*/ 	.word	0x00000000
        /*00a0*/ 	.short	0x0000
        /*00a2*/ 	.short	0x0000
        /*00a4*/ 	.byte	0x00, 0xf0, 0x11, 0x00


	//----- nvinfo : EIATTR_SPARSE_MMA_MASK
	.align		4
.L_116:
        /*00a8*/ 	.byte	0x03, 0x50
        /*00aa*/ 	.short	0x0000


	//----- nvinfo : EIATTR_MAXREG_COUNT
	.align		4
        /*00ac*/ 	.byte	0x03, 0x1b
        /*00ae*/ 	.short	0x00ff


	//----- nvinfo : EIATTR_MERCURY_ISA_VERSION
	.align		4
        /*00b0*/ 	.byte	0x03, 0x5f
        /*00b2*/ 	.short	0x0101


	//----- nvinfo : EIATTR_VRC_CTA_INIT_COUNT
	.align		4
        /*00b4*/ 	.byte	0x02, 0x4a
	.zero		1
	.zero		1


	//----- nvinfo : EIATTR_EXIT_INSTR_OFFSETS
	.align		4
        /*00b8*/ 	.byte	0x04, 0x1c
        /*00ba*/ 	.short	(.L_118 - .L_117)


	//   ....[0]....
.L_117:
        /*00bc*/ 	.word	0x00000070


	//   ....[1]....
        /*00c0*/ 	.word	0x000000d0


	//   ....[2]....
        /*00c4*/ 	.word	0x00000d00


	//----- nvinfo : EIATTR_CRS_STACK_SIZE
	.align		4
.L_118:
        /*00c8*/ 	.byte	0x04, 0x1e
        /*00ca*/ 	.short	(.L_120 - .L_119)
.L_119:
        /*00cc*/ 	.word	0x00000000


	//----- nvinfo : EIATTR_CBANK_PARAM_SIZE
	.align		4
.L_120:
        /*00d0*/ 	.byte	0x03, 0x19
        /*00d2*/ 	.short	0x0048


	//----- nvinfo : EIATTR_PARAM_CBANK
	.align		4
        /*00d4*/ 	.byte	0x04, 0x0a
        /*00d6*/ 	.short	(.L_122 - .L_121)
	.align		4
.L_121:
        /*00d8*/ 	.word	index@(.nv.constant0._Z19llg_quat_apply_2_32iPfS_S_S_S_S_S_ff)
        /*00dc*/ 	.short	0x0380
        /*00de*/ 	.short	0x0048


	//----- nvinfo : EIATTR_SW_WAR
	.align		4
.L_122:
        /*00e0*/ 	.byte	0x04, 0x36
        /*00e2*/ 	.short	(.L_124 - .L_123)
.L_123:
        /*00e4*/ 	.word	0x00000008
.L_124:


//--------------------- .nv.info._Z19llg_quat_apply_1_32ifPfS_S_S_S_S_S_S_S_S_S_S_S_S_ --------------------------
	.section	.nv.info._Z19llg_quat_apply_1_32ifPfS_S_S_S_S_S_S_S_S_S_S_S_S_,"",@"SHT_CUDA_INFO"
	.sectionflags	@""
	.align	4


	//----- nvinfo : EIATTR_CUDA_API_VERSION
	.align		4
        /*0000*/ 	.byte	0x04, 0x37
        /*0002*/ 	.short	(.L_126 - .L_125)
.L_125:
        /*0004*/ 	.word	0x00000082


	//----- nvinfo : EIATTR_KPARAM_INFO
	.align		4
.L_126:
        /*0008*/ 	.byte	0x04, 0x17
        /*000a*/ 	.short	(.L_128 - .L_127)
.L_127:
        /*000c*/ 	.word	0x00000000
        /*0010*/ 	.short	0x000f
        /*0012*/ 	.short	0x0070
        /*0014*/ 	.byte	0x00, 0xf5, 0x21, 0x00


	//----- nvinfo : EIATTR_KPARAM_INFO
	.align		4
.L_128:
        /*0018*/ 	.byte	0x04, 0x17
        /*001a*/ 	.short	(.L_130 - .L_129)
.L_129:
        /*001c*/ 	.word	0x00000000
        /*0020*/ 	.short	0x000e
        /*0022*/ 	.short	0x0068
        /*0024*/ 	.byte	0x00, 0xf5, 0x21, 0x00


	//----- nvinfo : EIATTR_KPARAM_INFO
	.align		4
.L_130:
        /*0028*/ 	.byte	0x04, 0x17
        /*002a*/ 	.short	(.L_132 - .L_131)
.L_131:
        /*002c*/ 	.word	0x00000000
        /*0030*/ 	.short	0x000d
        /*0032*/ 	.short	0x0060
        /*0034*/ 	.byte	0x00, 0xf5, 0x21, 0x00


	//----- nvinfo : EIATTR_KPARAM_INFO
	.align		4
.L_132:
        /*0038*/ 	.byte	0x04, 0x17
        /*003a*/ 	.short	(.L_134 - .L_133)
.L_133:
        /*003c*/ 	.word	0x00000000
        /*0040*/ 	.short	0x000c
        /*0042*/ 	.short	0x0058
        /*0044*/ 	.byte	0x00, 0xf5, 0x21, 0x00


	//----- nvinfo : EIATTR_KPARAM_INFO
	.align		4
.L_134:
        /*0048*/ 	.byte	0x04, 0x17
        /*004a*/ 	.short	(.L_136 - .L_135)
.L_135:
        /*004c*/ 	.word	0x00000000
        /*0050*/ 	.short	0x000b
        /*0052*/ 	.short	0x0050
        /*0054*/ 	.byte	0x00, 0xf5, 0x21, 0x00


	//----- nvinfo : EIATTR_KPARAM_INFO
	.align		4
.L_136:
        /*0058*/ 	.byte	0x04, 0x17
        /*005a*/ 	.short	(.L_138 - .L_137)
.L_137:
        /*005c*/ 	.word	0x00000000
        /*0060*/ 	.short	0x000a
        /*0062*/ 	.short	0x0048
        /*0064*/ 	.byte	0x00, 0xf5, 0x21, 0x00


	//----- nvinfo : EIATTR_KPARAM_INFO
	.align		4
.L_138:
        /*0068*/ 	.byte	0x04, 0x17
        /*006a*/ 	.short	(.L_140 - .L_139)
.L_139:
        /*006c*/ 	.word	0x00000000
        /*0070*/ 	.short	0x0009
        /*0072*/ 	.short	0x0040
        /*0074*/ 	.byte	0x00, 0xf5, 0x21, 0x00


	//----- nvinfo : EIATTR_KPARAM_INFO
	.align		4
.L_140:
        /*0078*/ 	.byte	0x04, 0x17
        /*007a*/ 	.short	(.L_142 - .L_141)
.L_141:
        /*007c*/ 	.word	0x00000000
        /*0080*/ 	.short	0x0008
        /*0082*/ 	.short	0x0038
        /*0084*/ 	.byte	0x00, 0xf5, 0x21, 0x00


	//----- nvinfo : EIATTR_KPARAM_INFO
	.align		4
.L_142:
        /*0088*/ 	.byte	0x04, 0x17
        /*008a*/ 	.short	(.L_144 - .L_143)
.L_143:
        /*008c*/ 	.word	0x00000000
        /*0090*/ 	.short	0x0007
        /*0092*/ 	.short	0x0030
        /*0094*/ 	.byte	0x00, 0xf5, 0x21, 0x00


	//----- nvinfo : EIATTR_KPARAM_INFO
	.align		4
.L_144:
        /*0098*/ 	.byte	0x04, 0x17
        /*009a*/ 	.short	(.L_146 - .L_145)
.L_145:
        /*009c*/ 	.word	0x00000000
        /*00a0*/ 	.short	0x0006
        /*00a2*/ 	.short	0x0028
        /*00a4*/ 	.byte	0x00, 0xf5, 0x21, 0x00


	//----- nvinfo : EIATTR_KPARAM_INFO
	.align		4
.L_146:
        /*00a8*/ 	.byte	0x04, 0x17
        /*00aa*/ 	.short	(.L_148 - .L_147)
.L_147:
        /*00ac*/ 	.word	0x00000000
        /*00b0*/ 	.short	0x0005
        /*00b2*/ 	.short	0x0020
        /*00b4*/ 	.byte	0x00, 0xf5, 0x21, 0x00


	//----- nvinfo : EIATTR_KPARAM_INFO
	.align		4
.L_148:
        /*00b8*/ 	.byte	0x04, 0x17
        /*00ba*/ 	.short	(.L_150 - .L_149)
.L_149:
        /*00bc*/ 	.word	0x00000000
        /*00c0*/ 	.short	0x0004
        /*00c2*/ 	.short	0x0018
        /*00c4*/ 	.byte	0x00, 0xf5, 0x21, 0x00


	//----- nvinfo : EIATTR_KPARAM_INFO
	.align		4
.L_150:
        /*00c8*/ 	.byte	0x04, 0x17
        /*00ca*/ 	.short	(.L_152 - .L_151)
.L_151:
        /*00cc*/ 	.word	0x00000000
        /*00d0*/ 	.short	0x0003
        /*00d2*/ 	.short	0x0010
        /*00d4*/ 	.byte	0x00, 0xf5, 0x21, 0x00


	//----- nvinfo : EIATTR_KPARAM_INFO
	.align		4
.L_152:
        /*00d8*/ 	.byte	0x04, 0x17
        /*00da*/ 	.short	(.L_154 - .L_153)
.L_153:
        /*00dc*/ 	.word	0x00000000
        /*00e0*/ 	.short	0x0002
        /*00e2*/ 	.short	0x0008
        /*00e4*/ 	.byte	0x00, 0xf5, 0x21, 0x00


	//----- nvinfo : EIATTR_KPARAM_INFO
	.align		4
.L_154:
        /*00e8*/ 	.byte	0x04, 0x17
        /*00ea*/ 	.short	(.L_156 - .L_155)
.L_155:
        /*00ec*/ 	.word	0x00000000
        /*00f0*/ 	.short	0x0001
        /*00f2*/ 	.short	0x0004
        /*00f4*/ 	.byte	0x00, 0xf0, 0x11, 0x00


	//----- nvinfo : EIATTR_KPARAM_INFO
	.align		4
.L_156:
        /*00f8*/ 	.byte	0x04, 0x17
        /*00fa*/ 	.short	(.L_158 - .L_157)
.L_157:
        /*00fc*/ 	.word	0x00000000
        /*0100*/ 	.short	0x0000
        /*0102*/ 	.short	0x0000
        /*0104*/ 	.byte	0x00, 0xf0, 0x11, 0x00


	//----- nvinfo : EIATTR_SPARSE_MMA_MASK
	.align		4
.L_158:
        /*0108*/ 	.byte	0x03, 0x50
        /*010a*/ 	.short	0x0000


	//----- nvinfo : EIATTR_MAXREG_COUNT
	.align		4
        /*010c*/ 	.byte	0x03, 0x1b
        /*010e*/ 	.short	0x00ff


	//----- nvinfo : EIATTR_MERCURY_ISA_VERSION
	.align		4
        /*0110*/ 	.byte	0x03, 0x5f
        /*0112*/ 	.short	0x0101


	//----- nvinfo : EIATTR_VRC_CTA_INIT_COUNT
	.align		4
        /*0114*/ 	.byte	0x02, 0x4a
	.zero		1
	.zero		1


	//----- nvinfo : EIATTR_EXIT_INSTR_OFFSETS
	.align		4
        /*0118*/ 	.byte	0x04, 0x1c
        /*011a*/ 	.short	(.L_160 - .L_159)


	//   ....[0]....
.L_159:
        /*011c*/ 	.word	0x00000070


	//   ....[1]....
        /*0120*/ 	.word	0x000007b0


	//----- nvinfo : EIATTR_CRS_STACK_SIZE
	.align		4
.L_160:
        /*0124*/ 	.byte	0x04, 0x1e
        /*0126*/ 	.short	(.L_162 - .L_161)
.L_161:
        /*0128*/ 	.word	0x00000000


	//----- nvinfo : EIATTR_CBANK_PARAM_SIZE
	.align		4
.L_162:
        /*012c*/ 	.byte	0x03, 0x19
        /*012e*/ 	.short	0x0078


	//----- nvinfo : EIATTR_PARAM_CBANK
	.align		4
        /*0130*/ 	.byte	0x04, 0x0a
        /*0132*/ 	.short	(.L_164 - .L_163)
	.align		4
.L_163:
        /*0134*/ 	.word	index@(.nv.constant0._Z19llg_quat_apply_1_32ifPfS_S_S_S_S_S_S_S_S_S_S_S_S_)
        /*0138*/ 	.short	0x0380
        /*013a*/ 	.short	0x0078


	//----- nvinfo : EIATTR_SW_WAR
	.align		4
.L_164:
        /*013c*/ 	.byte	0x04, 0x36
        /*013e*/ 	.short	(.L_166 - .L_165)
.L_165:
        /*0140*/ 	.word	0x00000008
.L_166:


//--------------------- .nv.callgraph             --------------------------
	.section	.nv.callgraph,"",@"SHT_CUDA_CALLGRAPH"
	.align	4
	.sectionentsize	8
	.align		4
        /*0000*/ 	.word	0x00000000
	.align		4
        /*0004*/ 	.word	0xffffffff
	.align		4
        /*0008*/ 	.word	0x00000000
	.align		4
        /*000c*/ 	.word	0xfffffffe
	.align		4
        /*0010*/ 	.word	0x00000000
	.align		4
        /*0014*/ 	.word	0xfffffffd
	.align		4
        /*0018*/ 	.word	0x00000000
	.align		4
        /*001c*/ 	.word	0xfffffffc


//--------------------- .nv.constant4             --------------------------
	.section	.nv.constant4,"a",@progbits
	.align	8
	.align		8
.nv.constant4:
        /*0000*/ 	.dword	__cudart_i2opi_f


//--------------------- .text._Z19llg_quat_apply_4_32iPfS_S_S_S_S_S_ --------------------------
	.section	.text._Z19llg_quat_apply_4_32iPfS_S_S_S_S_S_,"ax",@progbits
	.align	128
        .global         _Z19llg_quat_apply_4_32iPfS_S_S_S_S_S_
        .type           _Z19llg_quat_apply_4_32iPfS_S_S_S_S_S_,@function
        .size           _Z19llg_quat_apply_4_32iPfS_S_S_S_S_S_,(.L_x_57 - _Z19llg_quat_apply_4_32iPfS_S_S_S_S_S_)
        .other          _Z19llg_quat_apply_4_32iPfS_S_S_S_S_S_,@"STO_CUDA_ENTRY STV_DEFAULT"
_Z19llg_quat_apply_4_32iPfS_S_S_S_S_S_:
.text._Z19llg_quat_apply_4_32iPfS_S_S_S_S_S_:
[----:B------:R-:W-:Y:S01]  /*0000*/  LDC R1, c[0x0][0x37c] ;  /* 0x0000df00ff017b82 */ /* 0x000fe20000000800 */
[----:B------:R-:W0:Y:S01]  /*0010*/  S2R R0, SR_CTAID.X ;  /* 0x0000000000007919 */ /* 0x000e220000002500 */
[----:B------:R-:W0:Y:S01]  /*0020*/  LDCU UR4, c[0x0][0x360] ;  /* 0x00006c00ff0477ac */ /* 0x000e220008000800 */
[----:B------:R-:W0:Y:S01]  /*0030*/  S2R R3, SR_TID.X ;  /* 0x0000000000037919 */ /* 0x000e220000002100 */
[----:B------:R-:W1:Y:S01]  /*0040*/  LDCU UR5, c[0x0][0x380] ;  /* 0x00007000ff0577ac */ /* 0x000e620008000800 */
[----:B0-----:R-:W-:-:S05]  /*0050*/  IMAD R0, R0, UR4, R3 ;  /* 0x0000000400007c24 */ /* 0x001fca000f8e0203 */
[----:B-1----:R-:W-:-:S13]  /*0060*/  ISETP.GE.AND P0, PT, R0, UR5, PT ;  /* 0x0000000500007c0c */ /* 0x002fda000bf06270 */
[----:B------:R-:W-:Y:S05]  /*0070*/  @P0 EXIT ;  /* 0x000000000000094d */ /* 0x000fea0003800000 */
[----:B------:R-:W0:Y:S01]  /*0080*/  LDC.64 R2, c[0x0][0x3a0] ;  /* 0x0000e800ff027b82 */ /* 0x000e220000000a00 */
[----:B------:R-:W1:Y:S01]  /*0090*/  LDCU.64 UR4, c[0x0][0x358] ;  /* 0x00006b00ff0477ac */ /* 0x000e620008000a00 */
[----:B0-----:R-:W-:-:S05]  /*00a0*/  IMAD.WIDE R2, R0, 0x4, R2 ;  /* 0x0000000400027825 */ /* 0x001fca00078e0202 */
[----:B-1----:R-:W2:Y:S02]  /*00b0*/  LDG.E R10, desc[UR4][R2.64] ;  /* 0x00000004020a7981 */ /* 0x002ea4000c1e1900 */
[----:B--2---:R-:W-:-:S13]  /*00c0*/  FSETP.NEU.AND P0, PT, R10, RZ, PT ;  /* 0x000000ff0a00720b */ /* 0x004fda0003f0d000 */
[----:B------:R-:W-:Y:S05]  /*00d0*/  @!P0 EXIT ;  /* 0x000000000000894d */ /* 0x000fea0003800000 */
[----:B------:R-:W0:Y:S08]  /*00e0*/  LDC.64 R4, c[0x0][0x388] ;  /* 0x0000e200ff047b82 */ /* 0x000e300000000a00 */
[----:B------:R-:W1:Y:S08]  /*00f0*/  LDC.64 R6, c[0x0][0x3a8] ;  /* 0x0000ea00ff067b82 */ /* 0x000e700000000a00 */
[----:B------:R-:W2:Y:S01]  /*0100*/  LDC.64 R8, c[0x0][0x390] ;  /* 0x0000e400ff087b82 */ /* 0x000ea20000000a00 */
[----:B0-----:R-:W-:-:S07]  /*0110*/  IMAD.WIDE R4, R0, 0x4, R4 ;  /* 0x0000000400047825 */ /* 0x001fce00078e0204 */
[----:B------:R-:W0:Y:S01]  /*0120*/  LDC.64 R12, c[0x0][0x398] ;  /* 0x0000e600ff0c7b82 */ /* 0x000e220000000a00 */
[----:B------:R-:W3:Y:S01]  /*0130*/  LDG.E R5, desc[UR4][R4.64] ;  /* 0x0000000404057981 */ /* 0x000ee2000c1e1900 */
[----:B-1----:R-:W-:-:S04]  /*0140*/  IMAD.WIDE R6, R0, 0x4, R6 ;  /* 0x0000000400067825 */ /* 0x002fc800078e0206 */
[----:B--2---:R-:W-:-:S04]  /*0150*/  IMAD.WIDE R8, R0, 0x4, R8 ;  /* 0x0000000400087825 */ /* 0x004fc800078e0208 */
[----:B---3--:R-:W-:Y:S02]  /*0160*/  FMUL R15, R10, R5 ;  /* 0x000000050a0f7220 */ /* 0x008fe40000400000 */
[----:B------:R-:W1:Y:S03]  /*0170*/  LDC.64 R10, c[0x0][0x3b0] ;  /* 0x0000ec00ff0a7b82 */ /* 0x000e660000000a00 */
[----:B------:R2:W-:Y:S04]  /*0180*/  STG.E desc[UR4][R6.64], R15 ;  /* 0x0000000f06007986 */ /* 0x0005e8000c101904 */
[----:B------:R-:W3:Y:S04]  /*0190*/  LDG.E R8, desc[UR4][R8.64] ;  /* 0x0000000408087981 */ /* 0x000ee8000c1e1900 */
[----:B------:R-:W3:Y:S01]  /*01a0*/  LDG.E R17, desc[UR4][R2.64] ;  /* 0x0000000402117981 */ /* 0x000ee2000c1e1900 */
[----:B--2---:R-:W2:Y:S01]  /*01b0*/  LDC.64 R6, c[0x0][0x3b8] ;  /* 0x0000ee00ff067b82 */ /* 0x004ea20000000a00 */
[----:B-1----:R-:W-:-:S04]  /*01c0*/  IMAD.WIDE R4, R0, 0x4, R10 ;  /* 0x0000000400047825 */ /* 0x002fc800078e020a */
[----:B0-----:R-:W-:-:S04]  /*01d0*/  IMAD.WIDE R10, R0, 0x4, R12 ;  /* 0x00000004000a7825 */ /* 0x001fc800078e020c */
[----:B---3--:R-:W-:-:S05]  /*01e0*/  FMUL R17, R8, R17 ;  /* 0x0000001108117220 */ /* 0x008fca0000400000 */
[----:B------:R-:W-:Y:S04]  /*01f0*/  STG.E desc[UR4][R4.64], R17 ;  /* 0x0000001104007986 */ /* 0x000fe8000c101904 */
[----:B------:R-:W3:Y:S04]  /*0200*/  LDG.E R13, desc[UR4][R2.64] ;  /* 0x00000004020d7981 */ /* 0x000ee8000c1e1900 */
[----:B------:R-:W3:Y:S01]  /*0210*/  LDG.E R10, desc[UR4][R10.64] ;  /* 0x000000040a0a7981 */ /* 0x000ee2000c1e1900 */
[----:B--2---:R-:W-:-:S04]  /*0220*/  IMAD.WIDE R6, R0, 0x4, R6 ;  /* 0x0000000400067825 */ /* 0x004fc800078e0206 */
[----:B---3--:R-:W-:-:S05]  /*0230*/  FMUL R13, R10, R13 ;  /* 0x0000000d0a0d7220 */ /* 0x008fca0000400000 */
[----:B------:R-:W-:Y:S01]  /*0240*/  STG.E desc[UR4][R6.64], R13 ;  /* 0x0000000d06007986 */ /* 0x000fe2000c101904 */
[----:B------:R-:W-:Y:S05]  /*0250*/  EXIT ;  /* 0x000000000000794d */ /* 0x000fea0003800000 */
.L_x_0:
[----:B------:R-:W-:-:S00]  /*0260*/  BRA `(.L_x_0) ;  /* 0xfffffffc00fc7947 */ /* 0x000fc0000383ffff */
[----:B------:R-:W-:-:S00]  /*0270*/  NOP ;  /* 0x0000000000007918 */ /* 0x000fc00000000000 */
        /* <DEDUP_REMOVED lines=8> */
.L_x_57:


//--------------------- .text._Z19llg_quat_apply_3_32iPfS_S_S_S_S_S_S_S_S_S_S_ --------------------------
	.section	.text._Z19llg_quat_apply_3_32iPfS_S_S_S_S_S_S_S_S_S_S_,"ax",@progbits
	.align	128
        .global         _Z19llg_quat_apply_3_32iPfS_S_S_S_S_S_S_S_S_S_S_
        .type           _Z19llg_quat_apply_3_32iPfS_S_S_S_S_S_S_S_S_S_S_,@function
        .size           _Z19llg_quat_apply_3_32iPfS_S_S_S_S_S_S_S_S_S_S_,(.L_x_53 - _Z19llg_quat_apply_3_32iPfS_S_S_S_S_S_S_S_S_S_S_)
        .other          _Z19llg_quat_apply_3_32iPfS_S_S_S_S_S_S_S_S_S_S_,@"STO_CUDA_ENTRY STV_DEFAULT"
_Z19llg_quat_apply_3_32iPfS_S_S_S_S_S_S_S_S_S_S_:
.text._Z19llg_quat_apply_3_32iPfS_S_S_S_S_S_S_S_S_S_S_:
        /* <DEDUP_REMOVED lines=9> */
[----:B------:R-:W1:Y:S07]  /*0090*/  LDCU.64 UR4, c[0x0][0x358] ;  /* 0x00006b00ff0477ac */ /* 0x000e6e0008000a00 */
[----:B------:R-:W2:Y:S08]  /*00a0*/  LDC.64 R8, c[0x0][0x3e0] ;  /* 0x0000f800ff087b82 */ /* 0x000eb00000000a00 */
[----:B------:R-:W3:Y:S01]  /*00b0*/  LDC.64 R4, c[0x0][0x3a0] ;  /* 0x0000e800ff047b82 */ /* 0x000ee20000000a00 */
[----:B0-----:R-:W-:-:S05]  /*00c0*/  IMAD.WIDE R6, R2, 0x4, R6 ;  /* 0x0000000402067825 */ /* 0x001fca00078e0206 */
[----:B-1----:R-:W4:Y:S01]  /*00d0*/  LDG.E R3, desc[UR4][R6.64] ;  /* 0x0000000406037981 */ /* 0x002f22000c1e1900 */
[----:B--2---:R-:W-:-:S04]  /*00e0*/  IMAD.WIDE R8, R2, 0x4, R8 ;  /* 0x0000000402087825 */ /* 0x004fc800078e0208 */
[----:B---3--:R-:W-:Y:S01]  /*00f0*/  IMAD.WIDE R4, R2, 0x4, R4 ;  /* 0x0000000402047825 */ /* 0x008fe200078e0204 */
[----:B----4-:R0:W-:Y:S04]  /*0100*/  STG.E desc[UR4][R8.64], R3 ;  /* 0x0000000308007986 */ /* 0x0101e8000c101904 */
[----:B------:R-:W2:Y:S02]  /*0110*/  LDG.E R0, desc[UR4][R4.64] ;  /* 0x0000000404007981 */ /* 0x000ea4000c1e1900 */
[----:B--2---:R-:W-:-:S13]  /*0120*/  FSETP.NEU.AND P0, PT, R0, RZ, PT ;  /* 0x000000ff0000720b */ /* 0x004fda0003f0d000 */
[----:B0-----:R-:W-:Y:S05]  /*0130*/  @P0 BRA `(.L_x_1) ;  /* 0x00000000004c0947 */ /* 0x001fea0003800000 */
[----:B------:R-:W0:Y:S08]  /*0140*/  LDC.64 R4, c[0x0][0x3a8] ;  /* 0x0000ea00ff047b82 */ /* 0x000e300000000a00 */
[----:B------:R-:W1:Y:S08]  /*0150*/  LDC.64 R6, c[0x0][0x3c8] ;  /* 0x0000f200ff067b82 */ /* 0x000e700000000a00 */
[----:B------:R-:W2:Y:S01]  /*0160*/  LDC.64 R8, c[0x0][0x3b0] ;  /* 0x0000ec00ff087b82 */ /* 0x000ea20000000a00 */
[----:B0-----:R-:W-:-:S07]  /*0170*/  IMAD.WIDE R4, R2, 0x4, R4 ;  /* 0x0000000402047825 */ /* 0x001fce00078e0204 */
[----:B------:R-:W0:Y:S01]  /*0180*/  LDC.64 R10, c[0x0][0x3d0] ;  /* 0x0000f400ff0a7b82 */ /* 0x000e220000000a00 */
[----:B------:R3:W4:Y:S01]  /*0190*/  LDG.E R15, desc[UR4][R4.64] ;  /* 0x00000004040f7981 */ /* 0x000722000c1e1900 */
[----:B-1----:R-:W-:-:S06]  /*01a0*/  IMAD.WIDE R6, R2, 0x4, R6 ;  /* 0x0000000402067825 */ /* 0x002fcc00078e0206 */
[----:B------:R-:W1:Y:S01]  /*01b0*/  LDC.64 R12, c[0x0][0x3b8] ;  /* 0x0000ee00ff0c7b82 */ /* 0x000e620000000a00 */
[----:B--2---:R-:W-:-:S07]  /*01c0*/  IMAD.WIDE R8, R2, 0x4, R8 ;  /* 0x0000000402087825 */ /* 0x004fce00078e0208 */
[----:B---3--:R-:W2:Y:S01]  /*01d0*/  LDC.64 R4, c[0x0][0x3d8] ;  /* 0x0000f600ff047b82 */ /* 0x008ea20000000a00 */
[----:B----4-:R-:W-:Y:S04]  /*01e0*/  STG.E desc[UR4][R6.64], R15 ;  /* 0x0000000f06007986 */ /* 0x010fe8000c101904 */
[----:B------:R-:W3:Y:S01]  /*01f0*/  LDG.E R9, desc[UR4][R8.64] ;  /* 0x0000000408097981 */ /* 0x000ee2000c1e1900 */
[----:B0-----:R-:W-:-:S04]  /*0200*/  IMAD.WIDE R10, R2, 0x4, R10 ;  /* 0x00000004020a7825 */ /* 0x001fc800078e020a */
[C---:B-1----:R-:W-:Y:S01]  /*0210*/  IMAD.WIDE R12, R2.reuse, 0x4, R12 ;  /* 0x00000004020c7825 */ /* 0x042fe200078e020c */
[----:B---3--:R-:W-:Y:S05]  /*0220*/  STG.E desc[UR4][R10.64], R9 ;  /* 0x000000090a007986 */ /* 0x008fea000c101904 */
[----:B------:R-:W3:Y:S01]  /*0230*/  LDG.E R13, desc[UR4][R12.64] ;  /* 0x000000040c0d7981 */ /* 0x000ee2000c1e1900 */
[----:B--2---:R-:W-:-:S05]  /*0240*/  IMAD.WIDE R2, R2, 0x4, R4 ;  /* 0x0000000402027825 */ /* 0x004fca00078e0204 */
[----:B---3--:R-:W-:Y:S01]  /*0250*/  STG.E desc[UR4][R2.64], R13 ;  /* 0x0000000d02007986 */ /* 0x008fe2000c101904 */
[----:B------:R-:W-:Y:S05]  /*0260*/  EXIT ;  /* 0x000000000000794d */ /* 0x000fea0003800000 */
.L_x_1:
[----:B------:R-:W0:Y:S08]  /*0270*/  LDC.64 R10, c[0x0][0x390] ;  /* 0x0000e400ff0a7b82 */ /* 0x000e300000000a00 */
[----:B------:R-:W1:Y:S08]  /*0280*/  LDC.64 R8, c[0x0][0x388] ;  /* 0x0000e200ff087b82 */ /* 0x000e700000000a00 */
[----:B------:R-:W2:Y:S01]  /*0290*/  LDC.64 R12, c[0x0][0x398] ;  /* 0x0000e600ff0c7b82 */ /* 0x000ea20000000a00 */
[----:B0-----:R-:W-:-:S06]  /*02a0*/  IMAD.WIDE R10, R2, 0x4, R10 ;  /* 0x00000004020a7825 */ /* 0x001fcc00078e020a */
[----:B------:R-:W3:Y:S01]  /*02b0*/  LDG.E R10, desc[UR4][R10.64] ;  /* 0x000000040a0a7981 */ /* 0x000ee2000c1e1900 */
[----:B-1----:R-:W-:-:S06]  /*02c0*/  IMAD.WIDE R8, R2, 0x4, R8 ;  /* 0x0000000402087825 */ /* 0x002fcc00078e0208 */
[----:B------:R-:W4:Y:S01]  /*02d0*/  LDG.E R8, desc[UR4][R8.64] ;  /* 0x0000000408087981 */ /* 0x000f22000c1e1900 */
[----:B--2---:R-:W-:-:S06]  /*02e0*/  IMAD.WIDE R12, R2, 0x4, R12 ;  /* 0x00000004020c7825 */ /* 0x004fcc00078e020c */
[----:B------:R-:W2:Y:S01]  /*02f0*/  LDG.E R12, desc[UR4][R12.64] ;  /* 0x000000040c0c7981 */ /* 0x000ea2000c1e1900 */
[----:B------:R-:W-:Y:S01]  /*0300*/  BSSY.RECONVERGENT B0, `(.L_x_2) ;  /* 0x000000f000007945 */ /* 0x000fe20003800200 */
[----:B---3--:R-:W-:-:S04]  /*0310*/  FMUL R3, R10, R10 ;  /* 0x0000000a0a037220 */ /* 0x008fc80000400000 */
[----:B----4-:R-:W-:-:S04]  /*0320*/  FFMA R3, R8, R8, R3 ;  /* 0x0000000808037223 */ /* 0x010fc80000000003 */
[----:B--2---:R-:W-:-:S04]  /*0330*/  FFMA R0, R12, R12, R3 ;  /* 0x0000000c0c007223 */ /* 0x004fc80000000003 */
[----:B------:R-:W-:Y:S01]  /*0340*/  VIADD R14, R0, 0xf3000000 ;  /* 0xf3000000000e7836 */ /* 0x000fe20000000000 */
[----:B------:R0:W1:Y:S04]  /*0350*/  MUFU.RSQ R3, R0 ;  /* 0x0000000000037308 */ /* 0x0000680000001400 */
[----:B------:R-:W-:-:S13]  /*0360*/  ISETP.GT.U32.AND P0, PT, R14, 0x727fffff, PT ;  /* 0x727fffff0e00780c */ /* 0x000fda0003f04070 */
[----:B01----:R-:W-:Y:S05]  /*0370*/  @!P0 BRA `(.L_x_3) ;  /* 0x00000000000c8947 */ /* 0x003fea0003800000 */
[----:B------:R-:W-:-:S07]  /*0380*/  MOV R12, 0x3a0 ;  /* 0x000003a0000c7802 */ /* 0x000fce0000000f00 */
[----:B------:R-:W-:Y:S05]  /*0390*/  CALL.REL.NOINC `($__internal_0_$__cuda_sm20_sqrt_rn_f32_slowpath) ;  /* 0x0000000000b07944 */ /* 0x000fea0003c00000 */
[----:B------:R-:W-:Y:S05]  /*03a0*/  BRA `(.L_x_4) ;  /* 0x0000000000107947 */ /* 0x000fea0003800000 */
.L_x_3:
[----:B------:R-:W-:Y:S01]  /*03b0*/  FMUL.FTZ R9, R0, R3 ;  /* 0x0000000300097220 */ /* 0x000fe20000410000 */
[----:B------:R-:W-:-:S03]  /*03c0*/  FMUL.FTZ R3, R3, 0.5 ;  /* 0x3f00000003037820 */ /* 0x000fc60000410000 */
[----:B------:R-:W-:-:S04]  /*03d0*/  FFMA R0, -R9, R9, R0 ;  /* 0x0000000909007223 */ /* 0x000fc80000000100 */
[----:B------:R-:W-:-:S07]  /*03e0*/  FFMA R3, R0, R3, R9 ;  /* 0x0000000300037223 */ /* 0x000fce0000000009 */
.L_x_4:
[----:B------:R-:W-:Y:S05]  /*03f0*/  BSYNC.RECONVERGENT B0 ;  /* 0x0000000000007941 */ /* 0x000fea0003800200 */
.L_x_2:
[----:B------:R0:W-:Y:S01]  /*0400*/  STG.E desc[UR4][R4.64], R3 ;  /* 0x0000000304007986 */ /* 0x0001e2000c101904 */
[----:B------:R-:W-:-:S13]  /*0410*/  FSETP.NEU.AND P0, PT, R3, RZ, PT ;  /* 0x000000ff0300720b */ /* 0x000fda0003f0d000 */
        /* <DEDUP_REMOVED lines=20> */
.L_x_5:
[----:B------:R-:W2:Y:S01]  /*0560*/  LDG.E R0, desc[UR4][R6.64] ;  /* 0x0000000406007981 */ /* 0x000ea2000c1e1900 */
[----:B------:R-:W0:Y:S01]  /*0570*/  MUFU.RCP R2, R3 ;  /* 0x0000000300027308 */ /* 0x000e220000001000 */
[----:B------:R-:W-:Y:S01]  /*0580*/  BSSY.RECONVERGENT B0, `(.L_x_6) ;  /* 0x000000b000007945 */ /* 0x000fe20003800200 */
[----:B0-----:R-:W-:-:S04]  /*0590*/  FFMA R9, R2, -R3, 1 ;  /* 0x3f80000002097423 */ /* 0x001fc80000000803 */
[----:B------:R-:W-:Y:S02]  /*05a0*/  FFMA R9, R2, R9, R2 ;  /* 0x0000000902097223 */ /* 0x000fe40000000002 */
[----:B--2---:R-:W0:Y:S02]  /*05b0*/  FCHK P0, R0, R3 ;  /* 0x0000000300007302 */ /* 0x004e240000000000 */
[----:B------:R-:W-:-:S04]  /*05c0*/  FFMA R2, R0, R9, RZ ;  /* 0x0000000900027223 */ /* 0x000fc800000000ff */
[----:B------:R-:W-:-:S04]  /*05d0*/  FFMA R8, R2, -R3, R0 ;  /* 0x8000000302087223 */ /* 0x000fc80000000000 */
[----:B------:R-:W-:Y:S01]  /*05e0*/  FFMA R9, R9, R8, R2 ;  /* 0x0000000809097223 */ /* 0x000fe20000000002 */
[----:B0-----:R-:W-:Y:S06]  /*05f0*/  @!P0 BRA `(.L_x_7) ;  /* 0x00000000000c8947 */ /* 0x001fec0003800000 */
[----:B------:R-:W-:-:S07]  /*0600*/  MOV R2, 0x620 ;  /* 0x0000062000027802 */ /* 0x000fce0000000f00 */
[----:B------:R-:W-:Y:S05]  /*0610*/  CALL.REL.NOINC `($__internal_1_$__cuda_sm3x_div_rn_noftz_f32_slowpath) ;  /* 0x0000000000687944 */ /* 0x000fea0003c00000 */
[----:B------:R-:W-:-:S07]  /*0620*/  IMAD.MOV.U32 R9, RZ, RZ, R0 ;  /* 0x000000ffff097224 */ /* 0x000fce00078e0000 */
.L_x_7:
[----:B------:R-:W-:Y:S05]  /*0630*/  BSYNC.RECONVERGENT B0 ;  /* 0x0000000000007941 */ /* 0x000fea0003800200 */
.L_x_6:
[----:B------:R-:W-:Y:S01]  /*0640*/  STG.E desc[UR4][R4.64], R9 ;  /* 0x0000000904007986 */ /* 0x000fe2000c101904 */
[----:B------:R-:W-:Y:S05]  /*0650*/  EXIT ;  /* 0x000000000000794d */ /* 0x000fea0003800000 */
        .weak           $__internal_0_$__cuda_sm20_sqrt_rn_f32_slowpath
        .type           $__internal_0_$__cuda_sm20_sqrt_rn_f32_slowpath,@function
        .size           $__internal_0_$__cuda_sm20_sqrt_rn_f32_slowpath,($__internal_1_$__cuda_sm3x_div_rn_noftz_f32_slowpath - $__internal_0_$__cuda_sm20_sqrt_rn_f32_slowpath)
$__internal_0_$__cuda_sm20_sqrt_rn_f32_slowpath:
[----:B------:R-:W-:-:S13]  /*0660*/  LOP3.LUT P0, RZ, R0, 0x7fffffff, RZ, 0xc0, !PT ;  /* 0x7fffffff00ff7812 */ /* 0x000fda000780c0ff */
[----:B------:R-:W-:Y:S01]  /*0670*/  @!P0 MOV R3, R0 ;  /* 0x0000000000038202 */ /* 0x000fe20000000f00 */
[----:B------:R-:W-:Y:S06]  /*0680*/  @!P0 BRA `(.L_x_8) ;  /* 0x0000000000408947 */ /* 0x000fec0003800000 */
[----:B------:R-:W-:-:S13]  /*0690*/  FSETP.GEU.FTZ.AND P0, PT, R0, RZ, PT ;  /* 0x000000ff0000720b */ /* 0x000fda0003f1e000 */
[----:B------:R-:W-:Y:S01]  /*06a0*/  @!P0 IMAD.MOV.U32 R3, RZ, RZ, 0x7fffffff ;  /* 0x7fffffffff038424 */ /* 0x000fe200078e00ff */
[----:B------:R-:W-:Y:S06]  /*06b0*/  @!P0 BRA `(.L_x_8) ;  /* 0x0000000000348947 */ /* 0x000fec0003800000 */
[----:B------:R-:W-:-:S13]  /*06c0*/  FSETP.GTU.FTZ.AND P0, PT, |R0|, +INF , PT ;  /* 0x7f8000000000780b */ /* 0x000fda0003f1c200 */
[----:B------:R-:W-:Y:S01]  /*06d0*/  @P0 FADD.FTZ R3, R0, 1 ;  /* 0x3f80000000030421 */ /* 0x000fe20000010000 */
[----:B------:R-:W-:Y:S06]  /*06e0*/  @P0 BRA `(.L_x_8) ;  /* 0x0000000000280947 */ /* 0x000fec0003800000 */
[----:B------:R-:W-:-:S13]  /*06f0*/  FSETP.NEU.FTZ.AND P0, PT, |R0|, +INF , PT ;  /* 0x7f8000000000780b */ /* 0x000fda0003f1d200 */
[----:B------:R-:W-:-:S04]  /*0700*/  @P0 FFMA R8, R0, 1.84467440737095516160e+19, RZ ;  /* 0x5f80000000080823 */ /* 0x000fc800000000ff */
[----:B------:R-:W0:Y:S02]  /*0710*/  @P0 MUFU.RSQ R3, R8 ;  /* 0x0000000800030308 */ /* 0x000e240000001400 */
[----:B0-----:R-:W-:Y:S01]  /*0720*/  @P0 FMUL.FTZ R9, R8, R3 ;  /* 0x0000000308090220 */ /* 0x001fe20000410000 */
[----:B------:R-:W-:Y:S01]  /*0730*/  @P0 FMUL.FTZ R11, R3, 0.5 ;  /* 0x3f000000030b0820 */ /* 0x000fe20000410000 */
[----:B------:R-:W-:Y:S02]  /*0740*/  @!P0 IMAD.MOV.U32 R3, RZ, RZ, R0 ;  /* 0x000000ffff038224 */ /* 0x000fe400078e0000 */
[----:B------:R-:W-:-:S04]  /*0750*/  @P0 FADD.FTZ R10, -R9, -RZ ;  /* 0x800000ff090a0221 */ /* 0x000fc80000010100 */
[----:B------:R-:W-:-:S04]  /*0760*/  @P0 FFMA R10, R9, R10, R8 ;  /* 0x0000000a090a0223 */ /* 0x000fc80000000008 */
[----:B------:R-:W-:-:S04]  /*0770*/  @P0 FFMA R10, R10, R11, R9 ;  /* 0x0000000b0a0a0223 */ /* 0x000fc80000000009 */
[----:B------:R-:W-:-:S07]  /*0780*/  @P0 FMUL.FTZ R3, R10, 2.3283064365386962891e-10 ;  /* 0x2f8000000a030820 */ /* 0x000fce0000410000 */
.L_x_8:
[----:B------:R-:W-:Y:S01]  /*0790*/  MOV R8, R12 ;  /* 0x0000000c00087202 */ /* 0x000fe20000000f00 */
[----:B------:R-:W-:-:S04]  /*07a0*/  IMAD.MOV.U32 R9, RZ, RZ, 0x0 ;  /* 0x00000000ff097424 */ /* 0x000fc800078e00ff */
[----:B------:R-:W-:Y:S05]  /*07b0*/  RET.REL.NODEC R8 `(_Z19llg_quat_apply_3_32iPfS_S_S_S_S_S_S_S_S_S_S_) ;  /* 0xfffffff808107950 */ /* 0x000fea0003c3ffff */
        .weak           $__internal_1_$__cuda_sm3x_div_rn_noftz_f32_slowpath
        .type           $__internal_1_$__cuda_sm3x_div_rn_noftz_f32_slowpath,@function
        .size           $__internal_1_$__cuda_sm3x_div_rn_noftz_f32_slowpath,(.L_x_53 - $__internal_1_$__cuda_sm3x_div_rn_noftz_f32_slowpath)
$__internal_1_$__cuda_sm3x_div_rn_noftz_f32_slowpath:
[----:B------:R-:W-:Y:S01]  /*07c0*/  SHF.R.U32.HI R7, RZ, 0x17, R3 ;  /* 0x00000017ff077819 */ /* 0x000fe20000011603 */
[----:B------:R-:W-:Y:S01]  /*07d0*/  BSSY.RECONVERGENT B1, `(.L_x_9) ;  /* 0x0000063000017945 */ /* 0x000fe20003800200 */
[----:B------:R-:W-:Y:S02]  /*07e0*/  SHF.R.U32.HI R6, RZ, 0x17, R0 ;  /* 0x00000017ff067819 */ /* 0x000fe40000011600 */
[----:B------:R-:W-:Y:S02]  /*07f0*/  LOP3.LUT R13, R7, 0xff, RZ, 0xc0, !PT ;  /* 0x000000ff070d7812 */ /* 0x000fe400078ec0ff */
[----:B------:R-:W-:Y:S02]  /*0800*/  LOP3.LUT R6, R6, 0xff, RZ, 0xc0, !PT ;  /* 0x000000ff06067812 */ /* 0x000fe400078ec0ff */
[----:B------:R-:W-:Y:S02]  /*0810*/  IADD3 R10, PT, PT, R13, -0x1, RZ ;  /* 0xffffffff0d0a7810 */ /* 0x000fe40007ffe0ff */
[----:B------:R-:W-:Y:S01]  /*0820*/  MOV R7, R0 ;  /* 0x0000000000077202 */ /* 0x000fe20000000f00 */
[----:B------:R-:W-:Y:S01]  /*0830*/  VIADD R9, R6, 0xffffffff ;  /* 0xffffffff06097836 */ /* 0x000fe20000000000 */
[----:B------:R-:W-:-:S04]  /*0840*/  ISETP.GT.U32.AND P0, PT, R10, 0xfd, PT ;  /* 0x000000fd0a00780c */ /* 0x000fc80003f04070 */
[----:B------:R-:W-:-:S13]  /*0850*/  ISETP.GT.U32.OR P0, PT, R9, 0xfd, P0 ;  /* 0x000000fd0900780c */ /* 0x000fda0000704470 */
[----:B------:R-:W-:Y:S01]  /*0860*/  @!P0 IMAD.MOV.U32 R8, RZ, RZ, RZ ;  /* 0x000000ffff088224 */ /* 0x000fe200078e00ff */
[----:B------:R-:W-:Y:S06]  /*0870*/  @!P0 BRA `(.L_x_10) ;  /* 0x00000000005c8947 */ /* 0x000fec0003800000 */
[----:B------:R-:W-:Y:S02]  /*0880*/  FSETP.GTU.FTZ.AND P1, PT, |R3|, +INF , PT ;  /* 0x7f8000000300780b */ /* 0x000fe40003f3c200 */
[----:B------:R-:W-:-:S04]  /*0890*/  FSETP.GTU.FTZ.AND P0, PT, |R0|, +INF , PT ;  /* 0x7f8000000000780b */ /* 0x000fc80003f1c200 */
[----:B------:R-:W-:-:S13]  /*08a0*/  PLOP3.LUT P0, PT, P0, P1, PT, 0xf8, 0x8f ;  /* 0x00000000008f781c */ /* 0x000fda0000703f70 */
[----:B------:R-:W-:Y:S05]  /*08b0*/  @P0 BRA `(.L_x_11) ;  /* 0x00000004004c0947 */ /* 0x000fea0003800000 */
[----:B------:R-:W-:-:S13]  /*08c0*/  LOP3.LUT P0, RZ, R3, 0x7fffffff, R7, 0xc8, !PT ;  /* 0x7fffffff03ff7812 */ /* 0x000fda000780c807 */
[----:B------:R-:W-:Y:S05]  /*08d0*/  @!P0 BRA `(.L_x_12) ;  /* 0x00000004003c8947 */ /* 0x000fea0003800000 */
[C---:B------:R-:W-:Y:S02]  /*08e0*/  FSETP.NEU.FTZ.AND P2, PT, |R0|.reuse, +INF , PT ;  /* 0x7f8000000000780b */ /* 0x040fe40003f5d200 */
[----:B------:R-:W-:Y:S02]  /*08f0*/  FSETP.NEU.FTZ.AND P1, PT, |R3|, +INF , PT ;  /* 0x7f8000000300780b */ /* 0x000fe40003f3d200 */
[----:B------:R-:W-:-:S11]  /*0900*/  FSETP.NEU.FTZ.AND P0, PT, |R0|, +INF , PT ;  /* 0x7f8000000000780b */ /* 0x000fd60003f1d200 */
[----:B------:R-:W-:Y:S05]  /*0910*/  @!P1 BRA !P2, `(.L_x_12) ;  /* 0x00000004002c9947 */ /* 0x000fea0005000000 */
[----:B------:R-:W-:-:S04]  /*0920*/  LOP3.LUT P2, RZ, R7, 0x7fffffff, RZ, 0xc0, !PT ;  /* 0x7fffffff07ff7812 */ /* 0x000fc8000784c0ff */
[----:B------:R-:W-:-:S13]  /*0930*/  PLOP3.LUT P1, PT, P1, P2, PT, 0x2f, 0xf2 ;  /* 0x0000000000f2781c */ /* 0x000fda0000f24577 */
[----:B------:R-:W-:Y:S05]  /*0940*/  @P1 BRA `(.L_x_13) ;  /* 0x0000000400181947 */ /* 0x000fea0003800000 */
[----:B------:R-:W-:-:S04]  /*0950*/  LOP3.LUT P1, RZ, R3, 0x7fffffff, RZ, 0xc0, !PT ;  /* 0x7fffffff03ff7812 */ /* 0x000fc8000782c0ff */
[----:B------:R-:W-:-:S13]  /*0960*/  PLOP3.LUT P0, PT, P0, P1, PT, 0x2f, 0xf2 ;  /* 0x0000000000f2781c */ /* 0x000fda0000702577 */
[----:B------:R-:W-:Y:S05]  /*0970*/  @P0 BRA `(.L_x_14) ;  /* 0x0000000400000947 */ /* 0x000fea0003800000 */
[----:B------:R-:W-:Y:S02]  /*0980*/  ISETP.GE.AND P0, PT, R9, RZ, PT ;  /* 0x000000ff0900720c */ /* 0x000fe40003f06270 */
[----:B------:R-:W-:-:S11]  /*0990*/  ISETP.GE.AND P1, PT, R10, RZ, PT ;  /* 0x000000ff0a00720c */ /* 0x000fd60003f26270 */
[----:B------:R-:W-:Y:S01]  /*09a0*/  @P0 MOV R8, RZ ;  /* 0x000000ff00080202 */ /* 0x000fe20000000f00 */
[----:B------:R-:W-:Y:S02]  /*09b0*/  @!P0 IMAD.MOV.U32 R8, RZ, RZ, -0x40 ;  /* 0xffffffc0ff088424 */ /* 0x000fe400078e00ff */
[----:B------:R-:W-:Y:S01]  /*09c0*/  @!P0 FFMA R7, R0, 1.84467440737095516160e+19, RZ ;  /* 0x5f80000000078823 */ /* 0x000fe200000000ff */
[----:B------:R-:W-:Y:S02]  /*09d0*/  @!P1 FFMA R3, R3, 1.84467440737095516160e+19, RZ ;  /* 0x5f80000003039823 */ /* 0x000fe400000000ff */
[----:B------:R-:W-:-:S07]  /*09e0*/  @!P1 IADD3 R8, PT, PT, R8, 0x40, RZ ;  /* 0x0000004008089810 */ /* 0x000fce0007ffe0ff */
.L_x_10:
[----:B------:R-:W-:Y:S01]  /*09f0*/  LEA R0, R13, 0xc0800000, 0x17 ;  /* 0xc08000000d007811 */ /* 0x000fe200078eb8ff */
[----:B------:R-:W-:Y:S01]  /*0a00*/  BSSY.RECONVERGENT B2, `(.L_x_15) ;  /* 0x0000036000027945 */ /* 0x000fe20003800200 */
[----:B------:R-:W-:-:S03]  /*0a10*/  IADD3 R6, PT, PT, R6, -0x7f, RZ ;  /* 0xffffff8106067810 */ /* 0x000fc60007ffe0ff */
[----:B------:R-:W-:Y:S02]  /*0a20*/  IMAD.IADD R3, R3, 0x1, -R0 ;  /* 0x0000000103037824 */ /* 0x000fe400078e0a00 */
[----:B------:R-:W-:Y:S02]  /*0a30*/  IMAD R0, R6, -0x800000, R7 ;  /* 0xff80000006007824 */ /* 0x000fe400078e0207 */
[----:B------:R-:W0:Y:S01]  /*0a40*/  MUFU.RCP R9, R3 ;  /* 0x0000000300097308 */ /* 0x000e220000001000 */
[----:B------:R-:W-:-:S04]  /*0a50*/  FADD.FTZ R11, -R3, -RZ ;  /* 0x800000ff030b7221 */ /* 0x000fc80000010100 */
[----:B0-----:R-:W-:-:S04]  /*0a60*/  FFMA R10, R9, R11, 1 ;  /* 0x3f800000090a7423 */ /* 0x001fc8000000000b */
[----:B------:R-:W-:-:S04]  /*0a70*/  FFMA R12, R9, R10, R9 ;  /* 0x0000000a090c7223 */ /* 0x000fc80000000009 */
[----:B------:R-:W-:-:S04]  /*0a80*/  FFMA R7, R0, R12, RZ ;  /* 0x0000000c00077223 */ /* 0x000fc800000000ff */
[----:B------:R-:W-:-:S04]  /*0a90*/  FFMA R10, R11, R7, R0 ;  /* 0x000000070b0a7223 */ /* 0x000fc80000000000 */
[----:B------:R-:W-:Y:S01]  /*0aa0*/  FFMA R9, R12, R10, R7 ;  /* 0x0000000a0c097223 */ /* 0x000fe20000000007 */
[----:B------:R-:W-:-:S03]  /*0ab0*/  IADD3 R7, PT, PT, R6, 0x7f, -R13 ;  /* 0x0000007f06077810 */ /* 0x000fc60007ffe80d */
[----:B------:R-:W-:Y:S02]  /*0ac0*/  FFMA R10, R11, R9, R0 ;  /* 0x000000090b0a7223 */ /* 0x000fe40000000000 */
[----:B------:R-:W-:Y:S02]  /*0ad0*/  IMAD.IADD R7, R7, 0x1, R8 ;  /* 0x0000000107077824 */ /* 0x000fe400078e0208 */
[----:B------:R-:W-:-:S05]  /*0ae0*/  FFMA R0, R12, R10, R9 ;  /* 0x0000000a0c007223 */ /* 0x000fca0000000009 */
[----:B------:R-:W-:-:S04]  /*0af0*/  SHF.R.U32.HI R3, RZ, 0x17, R0 ;  /* 0x00000017ff037819 */ /* 0x000fc80000011600 */
[----:B------:R-:W-:-:S04]  /*0b00*/  LOP3.LUT R3, R3, 0xff, RZ, 0xc0, !PT ;  /* 0x000000ff03037812 */ /* 0x000fc800078ec0ff */
[----:B------:R-:W-:-:S05]  /*0b10*/  IADD3 R11, PT, PT, R3, R7, RZ ;  /* 0x00000007030b7210 */ /* 0x000fca0007ffe0ff */
[----:B------:R-:W-:-:S05]  /*0b20*/  VIADD R3, R11, 0xffffffff ;  /* 0xffffffff0b037836 */ /* 0x000fca0000000000 */
[----:B------:R-:W-:-:S13]  /*0b30*/  ISETP.GE.U32.AND P0, PT, R3, 0xfe, PT ;  /* 0x000000fe0300780c */ /* 0x000fda0003f06070 */
[----:B------:R-:W-:Y:S05]  /*0b40*/  @!P0 BRA `(.L_x_16) ;  /* 0x0000000000808947 */ /* 0x000fea0003800000 */
[----:B------:R-:W-:-:S13]  /*0b50*/  ISETP.GT.AND P0, PT, R11, 0xfe, PT ;  /* 0x000000fe0b00780c */ /* 0x000fda0003f04270 */
[----:B------:R-:W-:Y:S05]  /*0b60*/  @P0 BRA `(.L_x_17) ;  /* 0x00000000006c0947 */ /* 0x000fea0003800000 */
[----:B------:R-:W-:-:S13]  /*0b70*/  ISETP.GE.AND P0, PT, R11, 0x1, PT ;  /* 0x000000010b00780c */ /* 0x000fda0003f06270 */
[----:B------:R-:W-:Y:S05]  /*0b80*/  @P0 BRA `(.L_x_18) ;  /* 0x0000000000740947 */ /* 0x000fea0003800000 */
[----:B------:R-:W-:Y:S02]  /*0b90*/  ISETP.GE.AND P0, PT, R11, -0x18, PT ;  /* 0xffffffe80b00780c */ /* 0x000fe40003f06270 */
[----:B------:R-:W-:-:S11]  /*0ba0*/  LOP3.LUT R0, R0, 0x80000000, RZ, 0xc0, !PT ;  /* 0x8000000000007812 */ /* 0x000fd600078ec0ff */
[----:B------:R-:W-:Y:S05]  /*0bb0*/  @!P0 BRA `(.L_x_18) ;  /* 0x0000000000688947 */ /* 0x000fea0003800000 */
[CCC-:B------:R-:W-:Y:S01]  /*0bc0*/  FFMA.RZ R3, R12.reuse, R10.reuse, R9.reuse ;  /* 0x0000000a0c037223 */ /* 0x1c0fe2000000c009 */
[C---:B------:R-:W-:Y:S01]  /*0bd0*/  IADD3 R8, PT, PT, R11.reuse, 0x20, RZ ;  /* 0x000000200b087810 */ /* 0x040fe20007ffe0ff */
[CCC-:B------:R-:W-:Y:S01]  /*0be0*/  FFMA.RM R6, R12.reuse, R10.reuse, R9.reuse ;  /* 0x0000000a0c067223 */ /* 0x1c0fe20000004009 */
[----:B------:R-:W-:Y:S02]  /*0bf0*/  ISETP.NE.AND P2, PT, R11, RZ, PT ;  /* 0x000000ff0b00720c */ /* 0x000fe40003f45270 */
[----:B------:R-:W-:Y:S01]  /*0c00*/  LOP3.LUT R7, R3, 0x7fffff, RZ, 0xc0, !PT ;  /* 0x007fffff03077812 */ /* 0x000fe200078ec0ff */
[----:B------:R-:W-:Y:S01]  /*0c10*/  FFMA.RP R3, R12, R10, R9 ;  /* 0x0000000a0c037223 */ /* 0x000fe20000008009 */
[----:B------:R-:W-:Y:S01]  /*0c20*/  IMAD.MOV R9, RZ, RZ, -R11 ;  /* 0x000000ffff097224 */ /* 0x000fe200078e0a0b */
[----:B------:R-:W-:Y:S02]  /*0c30*/  ISETP.NE.AND P1, PT, R11, RZ, PT ;  /* 0x000000ff0b00720c */ /* 0x000fe40003f25270 */
[----:B------:R-:W-:-:S02]  /*0c40*/  LOP3.LUT R7, R7, 0x800000, RZ, 0xfc, !PT ;  /* 0x0080000007077812 */ /* 0x000fc400078efcff */
[----:B------:R-:W-:Y:S02]  /*0c50*/  FSETP.NEU.FTZ.AND P0, PT, R3, R6, PT ;  /* 0x000000060300720b */ /* 0x000fe40003f1d000 */
[----:B------:R-:W-:Y:S02]  /*0c60*/  SHF.L.U32 R8, R7, R8, RZ ;  /* 0x0000000807087219 */ /* 0x000fe400000006ff */
[----:B------:R-:W-:Y:S02]  /*0c70*/  SEL R6, R9, RZ, P2 ;  /* 0x000000ff09067207 */ /* 0x000fe40001000000 */
[----:B------:R-:W-:Y:S02]  /*0c80*/  ISETP.NE.AND P1, PT, R8, RZ, P1 ;  /* 0x000000ff0800720c */ /* 0x000fe40000f25270 */
[----:B------:R-:W-:Y:S02]  /*0c90*/  SHF.R.U32.HI R6, RZ, R6, R7 ;  /* 0x00000006ff067219 */ /* 0x000fe40000011607 */
[----:B------:R-:W-:-:S02]  /*0ca0*/  PLOP3.LUT P0, PT, P0, P1, PT, 0xf8, 0x8f ;  /* 0x00000000008f781c */ /* 0x000fc40000703f70 */
[----:B------:R-:W-:Y:S02]  /*0cb0*/  SHF.R.U32.HI R8, RZ, 0x1, R6 ;  /* 0x00000001ff087819 */ /* 0x000fe40000011606 */
[----:B------:R-:W-:-:S04]  /*0cc0*/  SEL R3, RZ, 0x1, !P0 ;  /* 0x00000001ff037807 */ /* 0x000fc80004000000 */
[----:B------:R-:W-:-:S04]  /*0cd0*/  LOP3.LUT R3, R3, 0x1, R8, 0xf8, !PT ;  /* 0x0000000103037812 */ /* 0x000fc800078ef808 */
[----:B------:R-:W-:-:S04]  /*0ce0*/  LOP3.LUT R3, R3, R6, RZ, 0xc0, !PT ;  /* 0x0000000603037212 */ /* 0x000fc800078ec0ff */
[----:B------:R-:W-:-:S04]  /*0cf0*/  IADD3 R3, PT, PT, R8, R3, RZ ;  /* 0x0000000308037210 */ /* 0x000fc80007ffe0ff */
[----:B------:R-:W-:Y:S01]  /*0d00*/  LOP3.LUT R0, R3, R0, RZ, 0xfc, !PT ;  /* 0x0000000003007212 */ /* 0x000fe200078efcff */
[----:B------:R-:W-:Y:S06]  /*0d10*/  BRA `(.L_x_18) ;  /* 0x0000000000107947 */ /* 0x000fec0003800000 */
.L_x_17:
[----:B------:R-:W-:-:S04]  /*0d20*/  LOP3.LUT R0, R0, 0x80000000, RZ, 0xc0, !PT ;  /* 0x8000000000007812 */ /* 0x000fc800078ec0ff */
[----:B------:R-:W-:Y:S01]  /*0d30*/  LOP3.LUT R0, R0, 0x7f800000, RZ, 0xfc, !PT ;  /* 0x7f80000000007812 */ /* 0x000fe200078efcff */
[----:B------:R-:W-:Y:S06]  /*0d40*/  BRA `(.L_x_18) ;  /* 0x0000000000047947 */ /* 0x000fec0003800000 */
.L_x_16:
[----:B------:R-:W-:-:S07]  /*0d50*/  IMAD R0, R7, 0x800000, R0 ;  /* 0x0080000007007824 */ /* 0x000fce00078e0200 */
.L_x_18:
[----:B------:R-:W-:Y:S05]  /*0d60*/  BSYNC.RECONVERGENT B2 ;  /* 0x0000000000027941 */ /* 0x000fea0003800200 */
.L_x_15:
[----:B------:R-:W-:Y:S05]  /*0d70*/  BRA `(.L_x_19) ;  /* 0x0000000000207947 */ /* 0x000fea0003800000 */
.L_x_14:
[----:B------:R-:W-:-:S04]  /*0d80*/  LOP3.LUT R0, R3, 0x80000000, R7, 0x48, !PT ;  /* 0x8000000003007812 */ /* 0x000fc800078e4807 */
[----:B------:R-:W-:Y:S01]  /*0d90*/  LOP3.LUT R0, R0, 0x7f800000, RZ, 0xfc, !PT ;  /* 0x7f80000000007812 */ /* 0x000fe200078efcff */
[----:B------:R-:W-:Y:S06]  /*0da0*/  BRA `(.L_x_19) ;  /* 0x0000000000147947 */ /* 0x000fec0003800000 */
.L_x_13:
[----:B------:R-:W-:Y:S01]  /*0db0*/  LOP3.LUT R0, R3, 0x80000000, R7, 0x48, !PT ;  /* 0x8000000003007812 */ /* 0x000fe200078e4807 */
[----:B------:R-:W-:Y:S06]  /*0dc0*/  BRA `(.L_x_19) ;  /* 0x00000000000c7947 */ /* 0x000fec0003800000 */
.L_x_12:
[----:B------:R-:W0:Y:S01]  /*0dd0*/  MUFU.RSQ R0, -QNAN ;  /* 0xffc0000000007908 */ /* 0x000e220000001400 */
[----:B------:R-:W-:Y:S05]  /*0de0*/  BRA `(.L_x_19) ;  /* 0x0000000000047947 */ /* 0x000fea0003800000 */
.L_x_11:
[----:B------:R-:W-:-:S07]  /*0df0*/  FADD.FTZ R0, R0, R3 ;  /* 0x0000000300007221 */ /* 0x000fce0000010000 */
.L_x_19:
[----:B------:R-:W-:Y:S05]  /*0e00*/  BSYNC.RECONVERGENT B1 ;  /* 0x0000000000017941 */ /* 0x000fea0003800200 */
.L_x_9:
[----:B------:R-:W-:-:S04]  /*0e10*/  HFMA2 R3, -RZ, RZ, 0, 0 ;  /* 0x00000000ff037431 */ /* 0x000fc800000001ff */
[----:B0-----:R-:W-:Y:S05]  /*0e20*/  RET.REL.NODEC R2 `(_Z19llg_quat_apply_3_32iPfS_S_S_S_S_S_S_S_S_S_S_) ;  /* 0xfffffff002747950 */ /* 0x001fea0003c3ffff */
.L_x_20:
        /* <DEDUP_REMOVED lines=13> */
.L_x_53:


//--------------------- .text._Z19llg_quat_apply_2_32iPfS_S_S_S_S_S_ff --------------------------
	.section	.text._Z19llg_quat_apply_2_32iPfS_S_S_S_S_S_ff,"ax",@progbits
	.align	128
        .global         _Z19llg_quat_apply_2_32iPfS_S_S_S_S_S_ff
        .type           _Z19llg_quat_apply_2_32iPfS_S_S_S_S_S_ff,@function
        .size           _Z19llg_quat_apply_2_32iPfS_S_S_S_S_S_ff,(.L_x_54 - _Z19llg_quat_apply_2_32iPfS_S_S_S_S_S_ff)
        .other          _Z19llg_quat_apply_2_32iPfS_S_S_S_S_S_ff,@"STO_CUDA_ENTRY STV_DEFAULT"
_Z19llg_quat_apply_2_32iPfS_S_S_S_S_S_ff:
.text._Z19llg_quat_apply_2_32iPfS_S_S_S_S_S_ff:
        /* <DEDUP_REMOVED lines=10> */
[----:B0-----:R-:W-:-:S06]  /*00a0*/  IMAD.WIDE R2, R5, 0x4, R2 ;  /* 0x0000000405027825 */ /* 0x001fcc00078e0202 */
[----:B-1----:R-:W2:Y:S02]  /*00b0*/  LDG.E R2, desc[UR6][R2.64] ;  /* 0x0000000602027981 */ /* 0x002ea4000c1e1900 */
[----:B--2---:R-:W-:-:S13]  /*00c0*/  FSETP.NEU.AND P0, PT, R2, RZ, PT ;  /* 0x000000ff0200720b */ /* 0x004fda0003f0d000 */
[----:B------:R-:W-:Y:S05]  /*00d0*/  @!P0 EXIT ;  /* 0x000000000000894d */ /* 0x000fea0003800000 */
[----:B------:R-:W0:Y:S01]  /*00e0*/  LDC.64 R8, c[0x0][0x388] ;  /* 0x0000e200ff087b82 */ /* 0x000e220000000a00 */
[----:B------:R-:W1:Y:S07]  /*00f0*/  LDCU UR4, c[0x0][0x3c4] ;  /* 0x00007880ff0477ac */ /* 0x000e6e0008000800 */
[----:B------:R-:W2:Y:S08]  /*0100*/  LDC.64 R10, c[0x0][0x390] ;  /* 0x0000e400ff0a7b82 */ /* 0x000eb00000000a00 */
[----:B------:R-:W3:Y:S01]  /*0110*/  LDC.64 R12, c[0x0][0x398] ;  /* 0x0000e600ff0c7b82 */ /* 0x000ee20000000a00 */
[----:B0-----:R-:W-:-:S05]  /*0120*/  IMAD.WIDE R8, R5, 0x4, R8 ;  /* 0x0000000405087825 */ /* 0x001fca00078e0208 */
[----:B------:R0:W5:Y:S01]  /*0130*/  LDG.E R3, desc[UR6][R8.64] ;  /* 0x0000000608037981 */ /* 0x000162000c1e1900 */
[----:B--2---:R-:W-:-:S05]  /*0140*/  IMAD.WIDE R10, R5, 0x4, R10 ;  /* 0x00000004050a7825 */ /* 0x004fca00078e020a */
[----:B------:R0:W5:Y:S01]  /*0150*/  LDG.E R4, desc[UR6][R10.64] ;  /* 0x000000060a047981 */ /* 0x000162000c1e1900 */
[----:B---3--:R-:W-:-:S05]  /*0160*/  IMAD.WIDE R12, R5, 0x4, R12 ;  /* 0x00000004050c7825 */ /* 0x008fca00078e020c */
[----:B------:R0:W5:Y:S01]  /*0170*/  LDG.E R6, desc[UR6][R12.64] ;  /* 0x000000060c067981 */ /* 0x000162000c1e1900 */
[----:B-1----:R-:W-:-:S04]  /*0180*/  FMUL R7, R2, UR4 ;  /* 0x0000000402077c20 */ /* 0x002fc80008400000 */
[----:B------:R-:W-:-:S06]  /*0190*/  FMUL R14, R7, 0.63661974668502807617 ;  /* 0x3f22f983070e7820 */ /* 0x000fcc0000400000 */
[----:B------:R-:W1:Y:S01]  /*01a0*/  F2I.NTZ R14, R14 ;  /* 0x0000000e000e7305 */ /* 0x000e620000203100 */
[----:B------:R-:W-:Y:S01]  /*01b0*/  FSETP.GE.AND P0, PT, |R7|, 105615, PT ;  /* 0x47ce47800700780b */ /* 0x000fe20003f06200 */
[----:B------:R-:W-:Y:S01]  /*01c0*/  BSSY.RECONVERGENT B0, `(.L_x_21) ;  /* 0x0000064000007945 */ /* 0x000fe20003800200 */
[----:B-1----:R-:W-:-:S05]  /*01d0*/  I2FP.F32.S32 R0, R14 ;  /* 0x0000000e00007245 */ /* 0x002fca0000201400 */
[----:B------:R-:W-:-:S04]  /*01e0*/  FFMA R15, R0, -1.5707962512969970703, R7 ;  /* 0xbfc90fda000f7823 */ /* 0x000fc80000000007 */
[----:B------:R-:W-:-:S04]  /*01f0*/  FFMA R15, R0, -7.5497894158615963534e-08, R15 ;  /* 0xb3a22168000f7823 */ /* 0x000fc8000000000f */
[----:B------:R-:W-:Y:S01]  /*0200*/  FFMA R0, R0, -5.3903029534742383927e-15, R15 ;  /* 0xa7c234c500007823 */ /* 0x000fe2000000000f */
[----:B0-----:R-:W-:Y:S06]  /*0210*/  @!P0 BRA `(.L_x_22) ;  /* 0x0000000400788947 */ /* 0x001fec0003800000 */
[----:B------:R-:W-:-:S13]  /*0220*/  FSETP.NEU.AND P0, PT, |R7|, +INF , PT ;  /* 0x7f8000000700780b */ /* 0x000fda0003f0d200 */
[----:B------:R-:W-:Y:S01]  /*0230*/  @!P0 FMUL R0, RZ, R7 ;  /* 0x00000007ff008220 */ /* 0x000fe20000400000 */
[----:B------:R-:W-:Y:S01]  /*0240*/  @!P0 IMAD.MOV.U32 R14, RZ, RZ, RZ ;  /* 0x000000ffff0e8224 */ /* 0x000fe200078e00ff */
[----:B------:R-:W-:Y:S06]  /*0250*/  @!P0 BRA `(.L_x_22) ;  /* 0x0000000400688947 */ /* 0x000fec0003800000 */
[----:B------:R-:W-:Y:S02]  /*0260*/  IMAD.SHL.U32 R8, R7, 0x100, RZ ;  /* 0x0000010007087824 */ /* 0x000fe400078e00ff */
[----:B------:R-:W-:Y:S02]  /*0270*/  HFMA2 R0, -RZ, RZ, 0, 0 ;  /* 0x00000000ff007431 */ /* 0x000fe400000001ff */
[----:B------:R-:W-:Y:S01]  /*0280*/  IMAD.MOV.U32 R19, RZ, RZ, RZ ;  /* 0x000000ffff137224 */ /* 0x000fe200078e00ff */
[----:B------:R-:W0:Y:S01]  /*0290*/  LDCU.64 UR8, c[0x4][URZ] ;  /* 0x01000000ff0877ac */ /* 0x000e220008000a00 */
[----:B------:R-:W-:Y:S01]  /*02a0*/  LOP3.LUT R13, R8, 0x80000000, RZ, 0xfc, !PT ;  /* 0x80000000080d7812 */ /* 0x000fe200078efcff */
[----:B------:R-:W-:Y:S01]  /*02b0*/  UMOV UR5, URZ ;  /* 0x000000ff00057c82 */ /* 0x000fe20008000000 */
[----:B------:R-:W-:-:S05]  /*02c0*/  UMOV UR4, URZ ;  /* 0x000000ff00047c82 */ /* 0x000fca0008000000 */
.L_x_23:
[----:B0-----:R-:W-:Y:S01]  /*02d0*/  MOV R10, UR8 ;  /* 0x00000008000a7c02 */ /* 0x001fe20008000f00 */
[----:B------:R-:W-:-:S05]  /*02e0*/  IMAD.U32 R11, RZ, RZ, UR9 ;  /* 0x00000009ff0b7e24 */ /* 0x000fca000f8e00ff */
[----:B------:R-:W2:Y:S01]  /*02f0*/  LDG.E.CONSTANT R8, desc[UR6][R10.64] ;  /* 0x000000060a087981 */ /* 0x000ea2000c1e9900 */
[----:B------:R-:W-:Y:S01]  /*0300*/  UIADD3 UR4, UPT, UPT, UR4, 0x1, URZ ;  /* 0x0000000104047890 */ /* 0x000fe2000fffe0ff */
[C---:B------:R-:W-:Y:S01]  /*0310*/  ISETP.EQ.AND P0, PT, R19.reuse, RZ, PT ;  /* 0x000000ff1300720c */ /* 0x040fe20003f02270 */
[----:B------:R-:W-:Y:S01]  /*0320*/  UIADD3 UR8, UP1, UPT, UR8, 0x4, URZ ;  /* 0x0000000408087890 */ /* 0x000fe2000ff3e0ff */
[C---:B------:R-:W-:Y:S01]  /*0330*/  ISETP.EQ.AND P1, PT, R19.reuse, 0x4, PT ;  /* 0x000000041300780c */ /* 0x040fe20003f22270 */
[----:B------:R-:W-:Y:S01]  /*0340*/  UISETP.NE.AND UP0, UPT, UR4, 0x6, UPT ;  /* 0x000000060400788c */ /* 0x000fe2000bf05270 */
[C---:B------:R-:W-:Y:S01]  /*0350*/  ISETP.EQ.AND P2, PT, R19.reuse, 0x8, PT ;  /* 0x000000081300780c */ /* 0x040fe20003f42270 */
[----:B------:R-:W-:Y:S01]  /*0360*/  UIADD3.X UR9, UPT, UPT, URZ, UR9, URZ, UP1, !UPT ;  /* 0x00000009ff097290 */ /* 0x000fe20008ffe4ff */
[C---:B------:R-:W-:Y:S02]  /*0370*/  ISETP.EQ.AND P3, PT, R19.reuse, 0xc, PT ;  /* 0x0000000c1300780c */ /* 0x040fe40003f62270 */
[----:B------:R-:W-:-:S02]  /*0380*/  ISETP.EQ.AND P4, PT, R19, 0x10, PT ;  /* 0x000000101300780c */ /* 0x000fc40003f82270 */
[C---:B------:R-:W-:Y:S02]  /*0390*/  ISETP.EQ.AND P5, PT, R19.reuse, 0x14, PT ;  /* 0x000000141300780c */ /* 0x040fe40003fa2270 */
[----:B------:R-:W-:Y:S01]  /*03a0*/  IADD3 R19, PT, PT, R19, 0x4, RZ ;  /* 0x0000000413137810 */ /* 0x000fe20007ffe0ff */
[----:B--2---:R-:W-:-:S03]  /*03b0*/  IMAD.WIDE.U32 R8, R8, R13, RZ ;  /* 0x0000000d08087225 */ /* 0x004fc600078e00ff */
[----:B------:R-:W-:-:S04]  /*03c0*/  IADD3 R8, P6, PT, R8, R0, RZ ;  /* 0x0000000008087210 */ /* 0x000fc80007fde0ff */
[----:B------:R-:W-:Y:S01]  /*03d0*/  IADD3.X R0, PT, PT, R9, UR5, RZ, P6, !PT ;  /* 0x0000000509007c10 */ /* 0x000fe2000b7fe4ff */
[--C-:B------:R-:W-:Y:S01]  /*03e0*/  @P1 IMAD.MOV.U32 R18, RZ, RZ, R8.reuse ;  /* 0x000000ffff121224 */ /* 0x100fe200078e0008 */
[-C--:B------:R-:W-:Y:S01]  /*03f0*/  @P0 MOV R12, R8.reuse ;  /* 0x00000008000c0202 */ /* 0x080fe20000000f00 */
[--C-:B------:R-:W-:Y:S01]  /*0400*/  @P3 IMAD.MOV.U32 R16, RZ, RZ, R8.reuse ;  /* 0x000000ffff103224 */ /* 0x100fe200078e0008 */
[-C--:B------:R-:W-:Y:S01]  /*0410*/  @P2 MOV R17, R8.reuse ;  /* 0x0000000800112202 */ /* 0x080fe20000000f00 */
[----:B------:R-:W-:Y:S01]  /*0420*/  @P5 IMAD.MOV.U32 R14, RZ, RZ, R8 ;  /* 0x000000ffff0e5224 */ /* 0x000fe200078e0008 */
[----:B------:R-:W-:Y:S01]  /*0430*/  @P4 MOV R15, R8 ;  /* 0x00000008000f4202 */ /* 0x000fe20000000f00 */
[----:B------:R-:W-:Y:S06]  /*0440*/  BRA.U UP0, `(.L_x_23) ;  /* 0xfffffffd00a07547 */ /* 0x000fec000b83ffff */
[----:B------:R-:W-:Y:S01]  /*0450*/  SHF.R.U32.HI R9, RZ, 0x17, R7 ;  /* 0x00000017ff097819 */ /* 0x000fe20000011607 */
[----:B------:R-:W-:Y:S03]  /*0460*/  BSSY.RECONVERGENT B1, `(.L_x_24) ;  /* 0x0000027000017945 */ /* 0x000fe60003800200 */
[C---:B------:R-:W-:Y:S02]  /*0470*/  LOP3.LUT R8, R9.reuse, 0xe0, RZ, 0xc0, !PT ;  /* 0x000000e009087812 */ /* 0x040fe400078ec0ff */
[----:B------:R-:W-:-:S03]  /*0480*/  LOP3.LUT P6, RZ, R9, 0x1f, RZ, 0xc0, !PT ;  /* 0x0000001f09ff7812 */ /* 0x000fc600078cc0ff */
[----:B------:R-:W-:-:S05]  /*0490*/  VIADD R8, R8, 0xffffff80 ;  /* 0xffffff8008087836 */ /* 0x000fca0000000000 */
[----:B------:R-:W-:-:S04]  /*04a0*/  SHF.R.U32.HI R8, RZ, 0x5, R8 ;  /* 0x00000005ff087819 */ /* 0x000fc80000011608 */
[----:B------:R-:W-:-:S04]  /*04b0*/  LEA R11, -R8, RZ, 0x2 ;  /* 0x000000ff080b7211 */ /* 0x000fc800078e11ff */
[C---:B------:R-:W-:Y:S02]  /*04c0*/  ISETP.EQ.AND P3, PT, R11.reuse, -0x18, PT ;  /* 0xffffffe80b00780c */ /* 0x040fe40003f62270 */
[C---:B------:R-:W-:Y:S02]  /*04d0*/  ISETP.EQ.AND P4, PT, R11.reuse, -0x14, PT ;  /* 0xffffffec0b00780c */ /* 0x040fe40003f82270 */
[C---:B------:R-:W-:Y:S02]  /*04e0*/  ISETP.EQ.AND P2, PT, R11.reuse, -0x10, PT ;  /* 0xfffffff00b00780c */ /* 0x040fe40003f42270 */
[C---:B------:R-:W-:Y:S02]  /*04f0*/  ISETP.EQ.AND P1, PT, R11.reuse, -0xc, PT ;  /* 0xfffffff40b00780c */ /* 0x040fe40003f22270 */
[C---:B------:R-:W-:Y:S02]  /*0500*/  ISETP.EQ.AND P0, PT, R11.reuse, -0x8, PT ;  /* 0xfffffff80b00780c */ /* 0x040fe40003f02270 */
[----:B------:R-:W-:-:S03]  /*0510*/  ISETP.EQ.AND P5, PT, R11, RZ, PT ;  /* 0x000000ff0b00720c */ /* 0x000fc60003fa2270 */
[----:B------:R-:W-:Y:S01]  /*0520*/  @P3 IMAD.MOV.U32 R8, RZ, RZ, R12 ;  /* 0x000000ffff083224 */ /* 0x000fe200078e000c */
[C---:B------:R-:W-:Y:S01]  /*0530*/  ISETP.EQ.AND P3, PT, R11.reuse, -0x4, PT ;  /* 0xfffffffc0b00780c */ /* 0x040fe20003f62270 */
[----:B------:R-:W-:Y:S01]  /*0540*/  @P4 IMAD.MOV.U32 R8, RZ, RZ, R18 ;  /* 0x000000ffff084224 */ /* 0x000fe200078e0012 */
[----:B------:R-:W-:Y:S01]  /*0550*/  @P4 MOV R10, R12 ;  /* 0x0000000c000a4202 */ /* 0x000fe20000000f00 */
[----:B------:R-:W-:Y:S01]  /*0560*/  @P2 IMAD.MOV.U32 R8, RZ, RZ, R17 ;  /* 0x000000ffff082224 */ /* 0x000fe200078e0011 */
[----:B------:R-:W-:Y:S01]  /*0570*/  ISETP.EQ.AND P4, PT, R11, 0x4, PT ;  /* 0x000000040b00780c */ /* 0x000fe20003f82270 */
[----:B------:R-:W-:Y:S01]  /*0580*/  @P1 IMAD.MOV.U32 R8, RZ, RZ, R16 ;  /* 0x000000ffff081224 */ /* 0x000fe200078e0010 */
[----:B------:R-:W-:Y:S01]  /*0590*/  @P2 MOV R10, R18 ;  /* 0x00000012000a2202 */ /* 0x000fe20000000f00 */
[----:B------:R-:W-:Y:S01]  /*05a0*/  @P0 IMAD.MOV.U32 R8, RZ, RZ, R15 ;  /* 0x000000ffff080224 */ /* 0x000fe200078e000f */
[----:B------:R-:W-:Y:S02]  /*05b0*/  @P1 MOV R10, R17 ;  /* 0x00000011000a1202 */ /* 0x000fe40000000f00 */
[----:B------:R-:W-:-:S03]  /*05c0*/  @P0 MOV R10, R16 ;  /* 0x00000010000a0202 */ /* 0x000fc60000000f00 */
[----:B------:R-:W-:Y:S01]  /*05d0*/  @P3 MOV R10, R15 ;  /* 0x0000000f000a3202 */ /* 0x000fe20000000f00 */
[----:B------:R-:W-:Y:S01]  /*05e0*/  @P3 IMAD.MOV.U32 R8, RZ, RZ, R14 ;  /* 0x000000ffff083224 */ /* 0x000fe200078e000e */
[----:B------:R-:W-:Y:S01]  /*05f0*/  @P5 MOV R10, R14 ;  /* 0x0000000e000a5202 */ /* 0x000fe20000000f00 */
[----:B------:R-:W-:Y:S01]  /*0600*/  @P5 IMAD.MOV.U32 R8, RZ, RZ, R0 ;  /* 0x000000ffff085224 */ /* 0x000fe200078e0000 */
[----:B------:R-:W-:Y:S01]  /*0610*/  @P4 MOV R10, R0 ;  /* 0x00000000000a4202 */ /* 0x000fe20000000f00 */
[----:B------:R-:W-:Y:S06]  /*0620*/  @!P6 BRA `(.L_x_25) ;  /* 0x000000000028e947 */ /* 0x000fec0003800000 */
[----:B------:R-:W-:Y:S01]  /*0630*/  @P1 IMAD.MOV.U32 R12, RZ, RZ, R18 ;  /* 0x000000ffff0c1224 */ /* 0x000fe200078e0012 */
[----:B------:R-:W-:Y:S01]  /*0640*/  @P0 MOV R12, R17 ;  /* 0x00000011000c0202 */ /* 0x000fe20000000f00 */
[----:B------:R-:W-:Y:S01]  /*0650*/  @P3 IMAD.MOV.U32 R12, RZ, RZ, R16 ;  /* 0x000000ffff0c3224 */ /* 0x000fe200078e0010 */
[----:B------:R-:W-:Y:S02]  /*0660*/  ISETP.EQ.AND P0, PT, R11, 0x8, PT ;  /* 0x000000080b00780c */ /* 0x000fe40003f02270 */
[----:B------:R-:W-:Y:S01]  /*0670*/  @P5 MOV R12, R15 ;  /* 0x0000000f000c5202 */ /* 0x000fe20000000f00 */
[----:B------:R-:W-:Y:S01]  /*0680*/  @P4 IMAD.MOV.U32 R12, RZ, RZ, R14 ;  /* 0x000000ffff0c4224 */ /* 0x000fe200078e000e */
[----:B------:R-:W-:-:S04]  /*0690*/  LOP3.LUT R9, R9, 0x1f, RZ, 0xc0, !PT ;  /* 0x0000001f09097812 */ /* 0x000fc800078ec0ff */
[----:B------:R-:W-:-:S05]  /*06a0*/  SHF.L.W.U32.HI R8, R10, R9, R8 ;  /* 0x000000090a087219 */ /* 0x000fca0000010e08 */
[----:B------:R-:W-:-:S04]  /*06b0*/  @P0 MOV R12, R0 ;  /* 0x00000000000c0202 */ /* 0x000fc80000000f00 */
[----:B------:R-:W-:-:S07]  /*06c0*/  SHF.L.W.U32.HI R10, R12, R9, R10 ;  /* 0x000000090c0a7219 */ /* 0x000fce0000010e0a */
.L_x_25:
[----:B------:R-:W-:Y:S05]  /*06d0*/  BSYNC.RECONVERGENT B1 ;  /* 0x0000000000017941 */ /* 0x000fea0003800200 */
.L_x_24:
[C---:B------:R-:W-:Y:S01]  /*06e0*/  SHF.L.W.U32.HI R14, R10.reuse, 0x2, R8 ;  /* 0x000000020a0e7819 */ /* 0x040fe20000010e08 */
[----:B------:R-:W-:Y:S01]  /*06f0*/  IMAD.SHL.U32 R10, R10, 0x4, RZ ;  /* 0x000000040a0a7824 */ /* 0x000fe200078e00ff */
[----:B------:R-:W-:Y:S01]  /*0700*/  UMOV UR4, 0x54442d19 ;  /* 0x54442d1900047882 */ /* 0x000fe20000000000 */
[----:B------:R-:W-:Y:S01]  /*0710*/  UMOV UR5, 0x3bf921fb ;  /* 0x3bf921fb00057882 */ /* 0x000fe20000000000 */
[----:B------:R-:W-:Y:S02]  /*0720*/  SHF.R.S32.HI R9, RZ, 0x1f, R14 ;  /* 0x0000001fff097819 */ /* 0x000fe4000001140e */
[----:B------:R-:W-:Y:S02]  /*0730*/  ISETP.GE.AND P0, PT, R7, RZ, PT ;  /* 0x000000ff0700720c */ /* 0x000fe40003f06270 */
[C---:B------:R-:W-:Y:S02]  /*0740*/  LOP3.LUT R12, R9.reuse, R10, RZ, 0x3c, !PT ;  /* 0x0000000a090c7212 */ /* 0x040fe400078e3cff */
[----:B------:R-:W-:-:S02]  /*0750*/  LOP3.LUT R13, R9, R14, RZ, 0x3c, !PT ;  /* 0x0000000e090d7212 */ /* 0x000fc400078e3cff */
[----:B------:R-:W-:Y:S02]  /*0760*/  SHF.R.U32.HI R8, RZ, 0x1e, R8 ;  /* 0x0000001eff087819 */ /* 0x000fe40000011608 */
[----:B------:R-:W0:Y:S01]  /*0770*/  I2F.F64.S64 R10, R12 ;  /* 0x0000000c000a7312 */ /* 0x000e220000301c00 */
[C---:B------:R-:W-:Y:S02]  /*0780*/  LOP3.LUT R7, R14.reuse, R7, RZ, 0x3c, !PT ;  /* 0x000000070e077212 */ /* 0x040fe400078e3cff */
[----:B------:R-:W-:Y:S02]  /*0790*/  LEA.HI R14, R14, R8, RZ, 0x1 ;  /* 0x000000080e0e7211 */ /* 0x000fe400078f08ff */
[----:B------:R-:W-:Y:S02]  /*07a0*/  ISETP.GE.AND P1, PT, R7, RZ, PT ;  /* 0x000000ff0700720c */ /* 0x000fe40003f26270 */
[----:B------:R-:W-:-:S05]  /*07b0*/  IADD3 R0, PT, PT, -R14, RZ, RZ ;  /* 0x000000ff0e007210 */ /* 0x000fca0007ffe1ff */
[----:B------:R-:W-:Y:S01]  /*07c0*/  @!P0 IMAD.MOV.U32 R14, RZ, RZ, R0 ;  /* 0x000000ffff0e8224 */ /* 0x000fe200078e0000 */
[----:B0-----:R-:W-:-:S10]  /*07d0*/  DMUL R10, R10, UR4 ;  /* 0x000000040a0a7c28 */ /* 0x001fd40008000000 */
[----:B------:R-:W0:Y:S02]  /*07e0*/  F2F.F32.F64 R10, R10 ;  /* 0x0000000a000a7310 */ /* 0x000e240000301000 */
[----:B0-----:R-:W-:-:S07]  /*07f0*/  FSEL R0, -R10, R10, !P1 ;  /* 0x0000000a0a007208 */ /* 0x001fce0004800100 */
.L_x_22:
[----:B------:R-:W-:Y:S05]  /*0800*/  BSYNC.RECONVERGENT B0 ;  /* 0x0000000000007941 */ /* 0x000fea0003800200 */
.L_x_21:
[----:B------:R-:W-:Y:S01]  /*0810*/  MOV R8, 0x37cbac00 ;  /* 0x37cbac0000087802 */ /* 0x000fe20000000f00 */
[----:B------:R-:W-:Y:S01]  /*0820*/  FMUL R7, R0, R0 ;  /* 0x0000000000077220 */ /* 0x000fe20000400000 */
[----:B------:R-:W-:Y:S01]  /*0830*/  IMAD.MOV.U32 R10, RZ, RZ, 0x394d4153 ;  /* 0x394d4153ff0a7424 */ /* 0x000fe200078e00ff */
[----:B------:R-:W-:Y:S01]  /*0840*/  IADD3 R11, PT, PT, R2, 0x1800000, RZ ;  /* 0x01800000020b7810 */ /* 0x000fe20007ffe0ff */
[----:B------:R-:W-:Y:S01]  /*0850*/  BSSY.RECONVERGENT B0, `(.L_x_26) ;  /* 0x000001c000007945 */ /* 0x000fe20003800200 */
[C---:B------:R-:W-:Y:S01]  /*0860*/  FFMA R8, R7.reuse, R8, -0.0013887860113754868507 ;  /* 0xbab607ed07087423 */ /* 0x040fe20000000008 */
[----:B------:R-:W-:Y:S01]  /*0870*/  FFMA R10, R7, -R10, 0.0083327032625675201416 ;  /* 0x3c0885e4070a7423 */ /* 0x000fe2000000080a */
[----:B------:R-:W-:Y:S01]  /*0880*/  LOP3.LUT R11, R11, 0x7f800000, RZ, 0xc0, !PT ;  /* 0x7f8000000b0b7812 */ /* 0x000fe200078ec0ff */
[C---:B------:R-:W-:Y:S01]  /*0890*/  FFMA R9, R7.reuse, R0, RZ ;  /* 0x0000000007097223 */ /* 0x040fe200000000ff */
[C---:B------:R-:W-:Y:S01]  /*08a0*/  FFMA R8, R7.reuse, R8, 0.041666727513074874878 ;  /* 0x3d2aaabb07087423 */ /* 0x040fe20000000008 */
[----:B------:R-:W-:Y:S01]  /*08b0*/  FFMA R10, R7, R10, -0.16666662693023681641 ;  /* 0xbe2aaaa8070a7423 */ /* 0x000fe2000000000a */
[----:B------:R-:W-:-:S02]  /*08c0*/  ISETP.GT.U32.AND P3, PT, R11, 0x1ffffff, PT ;  /* 0x01ffffff0b00780c */ /* 0x000fc40003f64070 */
[----:B------:R-:W-:Y:S01]  /*08d0*/  FFMA R8, R7, R8, -0.4999999701976776123 ;  /* 0xbeffffff07087423 */ /* 0x000fe20000000008 */
[----:B------:R-:W-:Y:S01]  /*08e0*/  FFMA R9, R9, R10, R0 ;  /* 0x0000000a09097223 */ /* 0x000fe20000000000 */
[C---:B------:R-:W-:Y:S02]  /*08f0*/  LOP3.LUT R0, R14.reuse, 0x1, RZ, 0xc0, !PT ;  /* 0x000000010e007812 */ /* 0x040fe400078ec0ff */
[----:B------:R-:W-:Y:S01]  /*0900*/  FFMA R8, R7, R8, 1 ;  /* 0x3f80000007087423 */ /* 0x000fe20000000008 */
[----:B------:R-:W-:Y:S01]  /*0910*/  VIADD R7, R14, 0x1 ;  /* 0x000000010e077836 */ /* 0x000fe20000000000 */
[----:B------:R-:W-:Y:S02]  /*0920*/  ISETP.NE.U32.AND P0, PT, R0, 0x1, PT ;  /* 0x000000010000780c */ /* 0x000fe40003f05070 */
[----:B------:R-:W-:Y:S02]  /*0930*/  LOP3.LUT P1, RZ, R14, 0x2, RZ, 0xc0, !PT ;  /* 0x000000020eff7812 */ /* 0x000fe4000782c0ff */
[----:B------:R-:W-:-:S02]  /*0940*/  LOP3.LUT P2, RZ, R7, 0x2, RZ, 0xc0, !PT ;  /* 0x0000000207ff7812 */ /* 0x000fc4000784c0ff */
[----:B------:R-:W-:Y:S02]  /*0950*/  FSEL R12, R8, R9, !P0 ;  /* 0x00000009080c7208 */ /* 0x000fe40004000000 */
[----:B------:R-:W-:Y:S02]  /*0960*/  FSEL R7, R9, R8, !P0 ;  /* 0x0000000809077208 */ /* 0x000fe40004000000 */
[----:B------:R-:W-:Y:S02]  /*0970*/  FSEL R12, R12, -R12, !P1 ;  /* 0x8000000c0c0c7208 */ /* 0x000fe40004800000 */
[----:B------:R-:W-:Y:S01]  /*0980*/  FSEL R7, R7, -R7, !P2 ;  /* 0x8000000707077208 */ /* 0x000fe20005000000 */
[----:B------:R-:W-:Y:S06]  /*0990*/  @P3 BRA `(.L_x_27) ;  /* 0x00000000000c3947 */ /* 0x000fec0003800000 */
[----:B------:R-:W-:-:S07]  /*09a0*/  MOV R8, 0x9c0 ;  /* 0x000009c000087802 */ /* 0x000fce0000000f00 */
[----:B-----5:R-:W-:Y:S05]  /*09b0*/  CALL.REL.NOINC `($__internal_2_$__cuda_sm20_rcp_rn_f32_slowpath) ;  /* 0x0000000000d47944 */ /* 0x020fea0003c00000 */
[----:B------:R-:W-:Y:S05]  /*09c0*/  BRA `(.L_x_28) ;  /* 0x0000000000107947 */ /* 0x000fea0003800000 */
.L_x_27:
[----:B------:R-:W0:Y:S02]  /*09d0*/  MUFU.RCP R17, R2 ;  /* 0x0000000200117308 */ /* 0x000e240000001000 */
[----:B0-----:R-:W-:-:S04]  /*09e0*/  FFMA R0, R2, R17, -1 ;  /* 0xbf80000002007423 */ /* 0x001fc80000000011 */
[----:B------:R-:W-:-:S04]  /*09f0*/  FADD.FTZ R0, -R0, -RZ ;  /* 0x800000ff00007221 */ /* 0x000fc80000010100 */
[----:B------:R-:W-:-:S07]  /*0a00*/  FFMA R17, R17, R0, R17 ;  /* 0x0000000011117223 */ /* 0x000fce0000000011 */
.L_x_28:
[----:B------:R-:W-:Y:S05]  /*0a10*/  BSYNC.RECONVERGENT B0 ;  /* 0x0000000000007941 */ /* 0x000fea0003800200 */
.L_x_26:
[----:B------:R-:W0:Y:S08]  /*0a20*/  LDC.64 R8, c[0x0][0x3a0] ;  /* 0x0000e800ff087b82 */ /* 0x000e300000000a00 */
[----:B------:R-:W1:Y:S08]  /*0a30*/  LDC.64 R10, c[0x0][0x3a8] ;  /* 0x0000ea00ff0a7b82 */ /* 0x000e700000000a00 */
[----:B------:R-:W2:Y:S01]  /*0a40*/  LDC.64 R14, c[0x0][0x3b0] ;  /* 0x0000ec00ff0e7b82 */ /* 0x000ea20000000a00 */
[----:B0-----:R-:W-:-:S04]  /*0a50*/  IMAD.WIDE R8, R5, 0x4, R8 ;  /* 0x0000000405087825 */ /* 0x001fc800078e0208 */
[----:B-1----:R-:W-:-:S05]  /*0a60*/  IMAD.WIDE R10, R5, 0x4, R10 ;  /* 0x00000004050a7825 */ /* 0x002fca00078e020a */
[----:B------:R-:W3:Y:S01]  /*0a70*/  LDG.E R13, desc[UR6][R10.64] ;  /* 0x000000060a0d7981 */ /* 0x000ee2000c1e1900 */
[----:B--2---:R-:W-:-:S03]  /*0a80*/  IMAD.WIDE R14, R5, 0x4, R14 ;  /* 0x00000004050e7825 */ /* 0x004fc600078e020e */
[----:B------:R-:W2:Y:S04]  /*0a90*/  LDG.E R5, desc[UR6][R8.64] ;  /* 0x0000000608057981 */ /* 0x000ea8000c1e1900 */
[----:B------:R-:W4:Y:S01]  /*0aa0*/  LDG.E R19, desc[UR6][R14.64] ;  /* 0x000000060e137981 */ /* 0x000f22000c1e1900 */
[C---:B---3--:R-:W-:Y:S01]  /*0ab0*/  FMUL R2, R12.reuse, R13 ;  /* 0x0000000d0c027220 */ /* 0x048fe20000400000 */
[----:B--2---:R-:W-:-:S03]  /*0ac0*/  FMUL R0, R12, R5 ;  /* 0x000000050c007220 */ /* 0x004fc60000400000 */
[----:B------:R-:W-:Y:S01]  /*0ad0*/  FMUL R13, R2, R17 ;  /* 0x00000011020d7220 */ /* 0x000fe20000400000 */
[----:B----4-:R-:W-:Y:S01]  /*0ae0*/  FMUL R12, R12, R19 ;  /* 0x000000130c0c7220 */ /* 0x010fe20000400000 */
[----:B------:R-:W-:-:S03]  /*0af0*/  FMUL R5, R0, R17 ;  /* 0x0000001100057220 */ /* 0x000fc60000400000 */
[----:B------:R-:W-:Y:S01]  /*0b00*/  FMUL R17, R12, R17 ;  /* 0x000000110c117220 */ /* 0x000fe20000400000 */
[CC--:B-----5:R-:W-:Y:S01]  /*0b10*/  FMUL R0, R3.reuse, R5.reuse ;  /* 0x0000000503007220 */ /* 0x0e0fe20000400000 */
[----:B------:R-:W-:Y:S01]  /*0b20*/  FMUL R2, RZ, R5 ;  /* 0x00000005ff027220 */ /* 0x000fe20000400000 */
[----:B------:R-:W-:Y:S01]  /*0b30*/  FMUL R19, RZ, R13 ;  /* 0x0000000dff137220 */ /* 0x000fe20000400000 */
[----:B------:R-:W-:Y:S01]  /*0b40*/  FMUL R21, RZ, R17 ;  /* 0x00000011ff157220 */ /* 0x000fe20000400000 */
[-C--:B------:R-:W-:Y:S01]  /*0b50*/  FFMA R0, RZ, R7.reuse, -R0 ;  /* 0x00000007ff007223 */ /* 0x080fe20000000800 */
[CC--:B------:R-:W-:Y:S01]  /*0b60*/  FFMA R2, R3.reuse, R7.reuse, R2 ;  /* 0x0000000703027223 */ /* 0x0c0fe20000000002 */
[-C--:B------:R-:W-:Y:S01]  /*0b70*/  FFMA R12, R4, R7.reuse, R19 ;  /* 0x00000007040c7223 */ /* 0x080fe20000000013 */
[----:B------:R-:W-:Y:S01]  /*0b80*/  FFMA R16, R6, R7, R21 ;  /* 0x0000000706107223 */ /* 0x000fe20000000015 */
[-C--:B------:R-:W-:Y:S01]  /*0b90*/  FFMA R0, -R4, R13.reuse, R0 ;  /* 0x0000000d04007223 */ /* 0x080fe20000000100 */
[----:B------:R-:W-:Y:S01]  /*0ba0*/  FFMA R2, R6, R13, R2 ;  /* 0x0000000d06027223 */ /* 0x000fe20000000002 */
[C---:B------:R-:W-:Y:S01]  /*0bb0*/  FFMA R12, R3.reuse, R17, R12 ;  /* 0x00000011030c7223 */ /* 0x040fe2000000000c */
[----:B------:R-:W-:Y:S01]  /*0bc0*/  FFMA R16, R4, R5, R16 ;  /* 0x0000000504107223 */ /* 0x000fe20000000010 */
[-C--:B------:R-:W-:Y:S01]  /*0bd0*/  FFMA R0, -R6, R17.reuse, R0 ;  /* 0x0000001106007223 */ /* 0x080fe20000000100 */
[----:B------:R-:W-:Y:S01]  /*0be0*/  FFMA R2, -R4, R17, R2 ;  /* 0x0000001104027223 */ /* 0x000fe20000000102 */
[----:B------:R-:W-:Y:S01]  /*0bf0*/  FFMA R12, -R6, R5, R12 ;  /* 0x00000005060c7223 */ /* 0x000fe2000000010c */
[----:B------:R-:W-:Y:S01]  /*0c00*/  FFMA R16, -R3, R13, R16 ;  /* 0x0000000d03107223 */ /* 0x000fe20000000110 */
[-C--:B------:R-:W-:Y:S01]  /*0c10*/  FMUL R4, R5, R0.reuse ;  /* 0x0000000005047220 */ /* 0x080fe20000400000 */
[-C--:B------:R-:W-:Y:S01]  /*0c20*/  FMUL R3, R13, R0.reuse ;  /* 0x000000000d037220 */ /* 0x080fe20000400000 */
[----:B------:R-:W-:-:S02]  /*0c30*/  FMUL R19, R17, R0 ;  /* 0x0000000011137220 */ /* 0x000fc40000400000 */
[C---:B------:R-:W-:Y:S01]  /*0c40*/  FFMA R4, R7.reuse, R2, -R4 ;  /* 0x0000000207047223 */ /* 0x040fe20000000804 */
[C---:B------:R-:W-:Y:S01]  /*0c50*/  FFMA R0, R7.reuse, R12, -R3 ;  /* 0x0000000c07007223 */ /* 0x040fe20000000803 */
[----:B------:R-:W-:Y:S02]  /*0c60*/  FFMA R6, R7, R16, -R19 ;  /* 0x0000001007067223 */ /* 0x000fe40000000813 */
[----:B------:R-:W-:Y:S01]  /*0c70*/  FFMA R4, -R17, R12, R4 ;  /* 0x0000000c11047223 */ /* 0x000fe20000000104 */
[----:B------:R-:W-:Y:S01]  /*0c80*/  FFMA R0, -R5, R16, R0 ;  /* 0x0000001005007223 */ /* 0x000fe20000000100 */
[C---:B------:R-:W-:Y:S02]  /*0c90*/  FFMA R6, -R13.reuse, R2, R6 ;  /* 0x000000020d067223 */ /* 0x040fe40000000106 */
[----:B------:R-:W-:Y:S01]  /*0ca0*/  FFMA R13, R13, R16, R4 ;  /* 0x000000100d0d7223 */ /* 0x000fe20000000004 */
[----:B------:R-:W-:Y:S01]  /*0cb0*/  FFMA R17, R17, R2, R0 ;  /* 0x0000000211117223 */ /* 0x000fe20000000000 */
[----:B------:R-:W-:-:S03]  /*0cc0*/  FFMA R5, R5, R12, R6 ;  /* 0x0000000c05057223 */ /* 0x000fc60000000006 */
[----:B------:R-:W-:Y:S04]  /*0cd0*/  STG.E desc[UR6][R8.64], R13 ;  /* 0x0000000d08007986 */ /* 0x000fe8000c101906 */
[----:B------:R-:W-:Y:S04]  /*0ce0*/  STG.E desc[UR6][R10.64], R17 ;  /* 0x000000110a007986 */ /* 0x000fe8000c101906 */
[----:B------:R-:W-:Y:S01]  /*0cf0*/  STG.E desc[UR6][R14.64], R5 ;  /* 0x000000050e007986 */ /* 0x000fe2000c101906 */
[----:B------:R-:W-:Y:S05]  /*0d00*/  EXIT ;  /* 0x000000000000794d */ /* 0x000fea0003800000 */
        .weak           $__internal_2_$__cuda_sm20_rcp_rn_f32_slowpath
        .type           $__internal_2_$__cuda_sm20_rcp_rn_f32_slowpath,@function
        .size           $__internal_2_$__cuda_sm20_rcp_rn_f32_slowpath,(.L_x_54 - $__internal_2_$__cuda_sm20_rcp_rn_f32_slowpath)
$__internal_2_$__cuda_sm20_rcp_rn_f32_slowpath:
[----:B------:R-:W-:Y:S01]  /*0d10*/  SHF.L.U32 R0, R2, 0x1, RZ ;  /* 0x0000000102007819 */ /* 0x000fe200000006ff */
[----:B------:R-:W-:Y:S03]  /*0d20*/  BSSY.RECONVERGENT B1, `(.L_x_29) ;  /* 0x0000031000017945 */ /* 0x000fe60003800200 */
[----:B------:R-:W-:Y:S01]  /*0d30*/  SHF.R.U32.HI R9, RZ, 0x18, R0 ;  /* 0x00000018ff097819 */ /* 0x000fe20000011600 */
[----:B------:R-:W-:-:S03]  /*0d40*/  IMAD.MOV.U32 R0, RZ, RZ, R2 ;  /* 0x000000ffff007224 */ /* 0x000fc600078e0002 */
[----:B------:R-:W-:-:S13]  /*0d50*/  ISETP.NE.U32.AND P0, PT, R9, RZ, PT ;  /* 0x000000ff0900720c */ /* 0x000fda0003f05070 */
[----:B------:R-:W-:Y:S05]  /*0d60*/  @P0 BRA `(.L_x_30) ;  /* 0x0000000000280947 */ /* 0x000fea0003800000 */
[----:B------:R-:W-:-:S04]  /*0d70*/  SHF.L.U32 R2, R0, 0x1, RZ ;  /* 0x0000000100027819 */ /* 0x000fc800000006ff */
[----:B------:R-:W-:-:S13]  /*0d80*/  ISETP.NE.AND P0, PT, R2, RZ, PT ;  /* 0x000000ff0200720c */ /* 0x000fda0003f05270 */
[----:B------:R-:W-:Y:S01]  /*0d90*/  @P0 FFMA R10, R0, 1.84467440737095516160e+19, RZ ;  /* 0x5f800000000a0823 */ /* 0x000fe200000000ff */
[----:B------:R-:W-:Y:S08]  /*0da0*/  @!P0 MUFU.RCP R9, R0 ;  /* 0x0000000000098308 */ /* 0x000ff00000001000 */
[----:B------:R-:W0:Y:S02]  /*0db0*/  @P0 MUFU.RCP R11, R10 ;  /* 0x0000000a000b0308 */ /* 0x000e240000001000 */
[----:B0-----:R-:W-:-:S04]  /*0dc0*/  @P0 FFMA R2, R10, R11, -1 ;  /* 0xbf8000000a020423 */ /* 0x001fc8000000000b */
[----:B------:R-:W-:-:S04]  /*0dd0*/  @P0 FADD.FTZ R2, -R2, -RZ ;  /* 0x800000ff02020221 */ /* 0x000fc80000010100 */
[----:B------:R-:W-:-:S04]  /*0de0*/  @P0 FFMA R2, R11, R2, R11 ;  /* 0x000000020b020223 */ /* 0x000fc8000000000b */
[----:B------:R-:W-:Y:S01]  /*0df0*/  @P0 FFMA R9, R2, 1.84467440737095516160e+19, RZ ;  /* 0x5f80000002090823 */ /* 0x000fe200000000ff */
[----:B------:R-:W-:Y:S06]  /*0e00*/  BRA `(.L_x_31) ;  /* 0x0000000000887947 */ /* 0x000fec0003800000 */
.L_x_30:
[----:B------:R-:W-:-:S05]  /*0e10*/  VIADD R2, R9, 0xffffff03 ;  /* 0xffffff0309027836 */ /* 0x000fca0000000000 */
[----:B------:R-:W-:-:S13]  /*0e20*/  ISETP.GT.U32.AND P0, PT, R2, 0x1, PT ;  /* 0x000000010200780c */ /* 0x000fda0003f04070 */
[----:B------:R-:W-:Y:S05]  /*0e30*/  @P0 BRA `(.L_x_32) ;  /* 0x0000000000780947 */ /* 0x000fea0003800000 */
[----:B------:R-:W-:Y:S01]  /*0e40*/  LOP3.LUT R10, R0, 0x7fffff, RZ, 0xc0, !PT ;  /* 0x007fffff000a7812 */ /* 0x000fe200078ec0ff */
[----:B------:R-:W-:-:S03]  /*0e50*/  HFMA2 R15, -RZ, RZ, 0, 1.78813934326171875e-07 ;  /* 0x00000003ff0f7431 */ /* 0x000fc600000001ff */
[----:B------:R-:W-:-:S04]  /*0e60*/  LOP3.LUT R10, R10, 0x3f800000, RZ, 0xfc, !PT ;  /* 0x3f8000000a0a7812 */ /* 0x000fc800078efcff */
[----:B------:R-:W0:Y:S01]  /*0e70*/  MUFU.RCP R11, R10 ;  /* 0x0000000a000b7308 */ /* 0x000e220000001000 */
[----:B------:R-:W-:Y:S01]  /*0e80*/  SHF.L.U32 R16, R15, R2, RZ ;  /* 0x000000020f107219 */ /* 0x000fe200000006ff */
[----:B0-----:R-:W-:-:S04]  /*0e90*/  FFMA R13, R10, R11, -1 ;  /* 0xbf8000000a0d7423 */ /* 0x001fc8000000000b */
[----:B------:R-:W-:-:S04]  /*0ea0*/  FADD.FTZ R14, -R13, -RZ ;  /* 0x800000ff0d0e7221 */ /* 0x000fc80000010100 */
[CCC-:B------:R-:W-:Y:S01]  /*0eb0*/  FFMA.RM R13, R11.reuse, R14.reuse, R11.reuse ;  /* 0x0000000e0b0d7223 */ /* 0x1c0fe2000000400b */
[----:B------:R-:W-:-:S04]  /*0ec0*/  FFMA.RP R14, R11, R14, R11 ;  /* 0x0000000e0b0e7223 */ /* 0x000fc8000000800b */
[C---:B------:R-:W-:Y:S02]  /*0ed0*/  LOP3.LUT R11, R13.reuse, 0x7fffff, RZ, 0xc0, !PT ;  /* 0x007fffff0d0b7812 */ /* 0x040fe400078ec0ff */
[----:B------:R-:W-:Y:S02]  /*0ee0*/  FSETP.NEU.FTZ.AND P0, PT, R13, R14, PT ;  /* 0x0000000e0d00720b */ /* 0x000fe40003f1d000 */
[----:B------:R-:W-:Y:S02]  /*0ef0*/  LOP3.LUT R11, R11, 0x800000, RZ, 0xfc, !PT ;  /* 0x008000000b0b7812 */ /* 0x000fe400078efcff */
[----:B------:R-:W-:Y:S02]  /*0f00*/  SEL R13, RZ, 0xffffffff, !P0 ;  /* 0xffffffffff0d7807 */ /* 0x000fe40004000000 */
[----:B------:R-:W-:-:S03]  /*0f10*/  LOP3.LUT R15, R16, R11, RZ, 0xc0, !PT ;  /* 0x0000000b100f7212 */ /* 0x000fc600078ec0ff */
[----:B------:R-:W-:Y:S01]  /*0f20*/  IMAD.MOV R13, RZ, RZ, -R13 ;  /* 0x000000ffff0d7224 */ /* 0x000fe200078e0a0d */
[----:B------:R-:W-:-:S04]  /*0f30*/  SHF.R.U32.HI R15, RZ, R2, R15 ;  /* 0x00000002ff0f7219 */ /* 0x000fc8000001160f */
[----:B------:R-:W-:Y:S02]  /*0f40*/  LOP3.LUT P1, RZ, R13, R2, R11, 0xf8, !PT ;  /* 0x000000020dff7212 */ /* 0x000fe4000782f80b */
[C---:B------:R-:W-:Y:S02]  /*0f50*/  LOP3.LUT P0, RZ, R15.reuse, 0x1, RZ, 0xc0, !PT ;  /* 0x000000010fff7812 */ /* 0x040fe4000780c0ff */
[----:B------:R-:W-:-:S04]  /*0f60*/  LOP3.LUT P2, RZ, R15, 0x2, RZ, 0xc0, !PT ;  /* 0x000000020fff7812 */ /* 0x000fc8000784c0ff */
[----:B------:R-:W-:Y:S02]  /*0f70*/  PLOP3.LUT P0, PT, P0, P1, P2, 0xe0, 0x0 ;  /* 0x000000000000781c */ /* 0x000fe40000703c20 */
[----:B------:R-:W-:Y:S02]  /*0f80*/  LOP3.LUT P1, RZ, R0, 0x7fffff, RZ, 0xc0, !PT ;  /* 0x007fffff00ff7812 */ /* 0x000fe4000782c0ff */
[----:B------:R-:W-:-:S04]  /*0f90*/  SEL R2, RZ, 0x1, !P0 ;  /* 0x00000001ff027807 */ /* 0x000fc80004000000 */
[----:B------:R-:W-:-:S04]  /*0fa0*/  IADD3 R2, PT, PT, -R2, RZ, RZ ;  /* 0x000000ff02027210 */ /* 0x000fc80007ffe1ff */
[----:B------:R-:W-:Y:S01]  /*0fb0*/  ISETP.GE.AND P0, PT, R2, RZ, PT ;  /* 0x000000ff0200720c */ /* 0x000fe20003f06270 */
[----:B------:R-:W-:-:S05]  /*0fc0*/  VIADD R2, R9, 0xffffff04 ;  /* 0xffffff0409027836 */ /* 0x000fca0000000000 */
[----:B------:R-:W-:-:S07]  /*0fd0*/  SHF.R.U32.HI R9, RZ, R2, R11 ;  /* 0x00000002ff097219 */ /* 0x000fce000001160b */
[----:B------:R-:W-:-:S05]  /*0fe0*/  @!P0 IADD3 R9, PT, PT, R9, 0x1, RZ ;  /* 0x0000000109098810 */ /* 0x000fca0007ffe0ff */
[----:B------:R-:W-:-:S05]  /*0ff0*/  @!P1 IMAD.SHL.U32 R9, R9, 0x2, RZ ;  /* 0x0000000209099824 */ /* 0x000fca00078e00ff */
[----:B------:R-:W-:Y:S01]  /*1000*/  LOP3.LUT R9, R9, 0x80000000, R0, 0xf8, !PT ;  /* 0x8000000009097812 */ /* 0x000fe200078ef800 */
[----:B------:R-:W-:Y:S06]  /*1010*/  BRA `(.L_x_31) ;  /* 0x0000000000047947 */ /* 0x000fec0003800000 */
.L_x_32:
[----:B------:R0:W1:Y:S02]  /*1020*/  MUFU.RCP R9, R0 ;  /* 0x0000000000097308 */ /* 0x0000640000001000 */
.L_x_31:
[----:B------:R-:W-:Y:S05]  /*1030*/  BSYNC.RECONVERGENT B1 ;  /* 0x0000000000017941 */ /* 0x000fea0003800200 */
.L_x_29:
[----:B-1----:R-:W-:Y:S01]  /*1040*/  MOV R17, R9 ;  /* 0x0000000900117202 */ /* 0x002fe20000000f00 */
[----:B------:R-:W-:-:S04]  /*1050*/  IMAD.MOV.U32 R9, RZ, RZ, 0x0 ;  /* 0x00000000ff097424 */ /* 0x000fc800078e00ff */
[----:B0-----:R-:W-:Y:S05]  /*1060*/  RET.REL.NODEC R8 `(_Z19llg_quat_apply_2_32iPfS_S_S_S_S_S_ff) ;  /* 0xffffffec08e47950 */ /* 0x001fea0003c3ffff */
.L_x_33:
        /* <DEDUP_REMOVED lines=9> */
.L_x_54:


//--------------------- .text._Z19llg_quat_apply_1_32ifPfS_S_S_S_S_S_S_S_S_S_S_S_S_ --------------------------
	.section	.text._Z19llg_quat_apply_1_32ifPfS_S_S_S_S_S_S_S_S_S_S_S_S_,"ax",@progbits
	.align	128
        .global         _Z19llg_quat_apply_1_32ifPfS_S_S_S_S_S_S_S_S_S_S_S_S_
        .type           _Z19llg_quat_apply_1_32ifPfS_S_S_S_S_S_S_S_S_S_S_S_S_,@function
        .size           _Z19llg_quat_apply_1_32ifPfS_S_S_S_S_S_S_S_S_S_S_S_S_,(.L_x_56 - _Z19llg_quat_apply_1_32ifPfS_S_S_S_S_S_S_S_S_S_S_S_S_)
        .other          _Z19llg_quat_apply_1_32ifPfS_S_S_S_S_S_S_S_S_S_S_S_S_,@"STO_CUDA_ENTRY STV_DEFAULT"
_Z19llg_quat_apply_1_32ifPfS_S_S_S_S_S_S_S_S_S_S_S_S_:
.text._Z19llg_quat_apply_1_32ifPfS_S_S_S_S_S_S_S_S_S_S_S_S_:
        /* <DEDUP_REMOVED lines=10> */
[----:B------:R-:W2:Y:S06]  /*00a0*/  LDCU UR6, c[0x0][0x384] ;  /* 0x00007080ff0677ac */ /* 0x000eac0008000800 */
[----:B------:R-:W3:Y:S08]  /*00b0*/  LDC.64 R8, c[0x0][0x3b0] ;  /* 0x0000ec00ff087b82 */ /* 0x000ef00000000a00 */
[----:B------:R-:W4:Y:S08]  /*00c0*/  LDC.64 R20, c[0x0][0x3d0] ;  /* 0x0000f400ff147b82 */ /* 0x000f300000000a00 */
[----:B------:R-:W5:Y:S01]  /*00d0*/  LDC.64 R10, c[0x0][0x3b8] ;  /* 0x0000ee00ff0a7b82 */ /* 0x000f620000000a00 */
[----:B0-----:R-:W-:-:S05]  /*00e0*/  IMAD.WIDE R4, R2, 0x4, R4 ;  /* 0x0000000402047825 */ /* 0x001fca00078e0204 */
[----:B-1----:R0:W2:Y:S02]  /*00f0*/  LDG.E R0, desc[UR4][R4.64] ;  /* 0x0000000404007981 */ /* 0x0020a4000c1e1900 */
[----:B------:R-:W1:Y:S01]  /*0100*/  LDC.64 R16, c[0x0][0x398] ;  /* 0x0000e600ff107b82 */ /* 0x000e620000000a00 */
[----:B---3--:R-:W-:-:S05]  /*0110*/  IMAD.WIDE R8, R2, 0x4, R8 ;  /* 0x0000000402087825 */ /* 0x008fca00078e0208 */
[----:B------:R-:W2:Y:S02]  /*0120*/  LDG.E R3, desc[UR4][R8.64] ;  /* 0x0000000408037981 */ /* 0x000ea4000c1e1900 */
[----:B------:R-:W3:Y:S01]  /*0130*/  LDC.64 R14, c[0x0][0x390] ;  /* 0x0000e400ff0e7b82 */ /* 0x000ee20000000a00 */
[----:B----4-:R-:W-:-:S06]  /*0140*/  IMAD.WIDE R20, R2, 0x4, R20 ;  /* 0x0000000402147825 */ /* 0x010fcc00078e0214 */
[----:B------:R-:W4:Y:S01]  /*0150*/  LDG.E R21, desc[UR4][R20.64] ;  /* 0x0000000414157981 */ /* 0x000f22000c1e1900 */
[C---:B-----5:R-:W-:Y:S01]  /*0160*/  IMAD.WIDE R10, R2.reuse, 0x4, R10 ;  /* 0x00000004020a7825 */ /* 0x060fe200078e020a */
[----:B------:R-:W5:Y:S04]  /*0170*/  LDC.64 R18, c[0x0][0x3c0] ;  /* 0x0000f000ff127b82 */ /* 0x000f680000000a00 */
[----:B------:R-:W4:Y:S01]  /*0180*/  LDG.E R22, desc[UR4][R10.64] ;  /* 0x000000040a167981 */ /* 0x000f22000c1e1900 */
[----:B-1----:R-:W-:-:S03]  /*0190*/  IMAD.WIDE R16, R2, 0x4, R16 ;  /* 0x0000000402107825 */ /* 0x002fc600078e0210 */
[----:B------:R-:W1:Y:S02]  /*01a0*/  LDC.64 R6, c[0x0][0x3a8] ;  /* 0x0000ea00ff067b82 */ /* 0x000e640000000a00 */
[----:B------:R-:W4:Y:S01]  /*01b0*/  LDG.E R23, desc[UR4][R16.64] ;  /* 0x0000000410177981 */ /* 0x000f22000c1e1900 */
[----:B---3--:R-:W-:-:S05]  /*01c0*/  IMAD.WIDE R14, R2, 0x4, R14 ;  /* 0x00000004020e7825 */ /* 0x008fca00078e020e */
[----:B0-----:R-:W0:Y:S01]  /*01d0*/  LDC.64 R4, c[0x0][0x3d8] ;  /* 0x0000f600ff047b82 */ /* 0x001e220000000a00 */
[----:B------:R-:W3:Y:S07]  /*01e0*/  LDG.E R24, desc[UR4][R14.64] ;  /* 0x000000040e187981 */ /* 0x000eee000c1e1900 */
[----:B------:R-:W3:Y:S01]  /*01f0*/  LDC.64 R12, c[0x0][0x388] ;  /* 0x0000e200ff0c7b82 */ /* 0x000ee20000000a00 */
[----:B-----5:R-:W-:-:S06]  /*0200*/  IMAD.WIDE R18, R2, 0x4, R18 ;  /* 0x0000000402127825 */ /* 0x020fcc00078e0212 */
[----:B------:R-:W5:Y:S01]  /*0210*/  LDG.E R19, desc[UR4][R18.64] ;  /* 0x0000000412137981 */ /* 0x000f62000c1e1900 */
[----:B-1----:R-:W-:-:S04]  /*0220*/  IMAD.WIDE R6, R2, 0x4, R6 ;  /* 0x0000000402067825 */ /* 0x002fc800078e0206 */
[----:B0-----:R-:W-:-:S04]  /*0230*/  IMAD.WIDE R4, R2, 0x4, R4 ;  /* 0x0000000402047825 */ /* 0x001fc800078e0204 */
[----:B--2---:R-:W-:Y:S01]  /*0240*/  FADD R0, R3, -R0 ;  /* 0x8000000003007221 */ /* 0x004fe20000000000 */
[----:B----4-:R-:W-:Y:S02]  /*0250*/  FADD R3, R22, -R21 ;  /* 0x8000001516037221 */ /* 0x010fe40000000000 */
[----:B------:R-:W5:Y:S01]  /*0260*/  LDG.E R22, desc[UR4][R6.64] ;  /* 0x0000000406167981 */ /* 0x000f62000c1e1900 */
[----:B------:R-:W-:-:S04]  /*0270*/  FMUL R20, R0, R23 ;  /* 0x0000001700147220 */ /* 0x000fc80000400000 */
[----:B---3--:R-:W-:Y:S01]  /*0280*/  FFMA R23, R3, R24, -R20 ;  /* 0x0000001803177223 */ /* 0x008fe20000000814 */
[C---:B------:R-:W-:Y:S02]  /*0290*/  IMAD.WIDE R20, R2.reuse, 0x4, R12 ;  /* 0x0000000402147825 */ /* 0x040fe400078e020c */
[----:B------:R-:W0:Y:S02]  /*02a0*/  LDC.64 R12, c[0x0][0x3e0] ;  /* 0x0000f800ff0c7b82 */ /* 0x000e240000000a00 */
[----:B------:R1:W-:Y:S04]  /*02b0*/  STG.E desc[UR4][R4.64], R23 ;  /* 0x0000001704007986 */ /* 0x0003e8000c101904 */
[----:B------:R-:W2:Y:S04]  /*02c0*/  LDG.E R24, desc[UR4][R20.64] ;  /* 0x0000000414187981 */ /* 0x000ea8000c1e1900 */
[----:B------:R-:W3:Y:S01]  /*02d0*/  LDG.E R17, desc[UR4][R16.64] ;  /* 0x0000000410117981 */ /* 0x000ee2000c1e1900 */
[----:B0-----:R-:W-:-:S04]  /*02e0*/  IMAD.WIDE R12, R2, 0x4, R12 ;  /* 0x00000004020c7825 */ /* 0x001fc800078e020c */
[----:B-----5:R-:W-:Y:S02]  /*02f0*/  FADD R22, R22, -R19 ;  /* 0x8000001316167221 */ /* 0x020fe40000000000 */
[----:B------:R-:W0:Y:S01]  /*0300*/  LDC.64 R18, c[0x0][0x3a0] ;  /* 0x0000e800ff127b82 */ /* 0x000e220000000a00 */
[----:B--2---:R-:W-:-:S07]  /*0310*/  FMUL R3, R3, R24 ;  /* 0x0000001803037220 */ /* 0x004fce0000400000 */
[----:B------:R-:W2:Y:S01]  /*0320*/  LDC.64 R24, c[0x0][0x3e8] ;  /* 0x0000fa00ff187b82 */ /* 0x000ea20000000a00 */
[----:B---3--:R-:W-:-:S05]  /*0330*/  FFMA R3, R22, R17, -R3 ;  /* 0x0000001116037223 */ /* 0x008fca0000000803 */
[----:B------:R3:W-:Y:S04]  /*0340*/  STG.E desc[UR4][R12.64], R3 ;  /* 0x000000030c007986 */ /* 0x0007e8000c101904 */
[----:B------:R-:W1:Y:S04]  /*0350*/  LDG.E R15, desc[UR4][R14.64] ;  /* 0x000000040e0f7981 */ /* 0x000e68000c1e1900 */
[----:B------:R-:W4:Y:S01]  /*0360*/  LDG.E R27, desc[UR4][R20.64] ;  /* 0x00000004141b7981 */ /* 0x000f22000c1e1900 */
[----:B0-----:R-:W-:-:S04]  /*0370*/  IMAD.WIDE R18, R2, 0x4, R18 ;  /* 0x0000000402127825 */ /* 0x001fc800078e0212 */
[----:B--2---:R-:W-:-:S04]  /*0380*/  IMAD.WIDE R16, R2, 0x4, R24 ;  /* 0x0000000402107825 */ /* 0x004fc800078e0218 */
[----:B-1----:R-:W-:Y:S02]  /*0390*/  FMUL R23, R22, R15 ;  /* 0x0000000f16177220 */ /* 0x002fe40000400000 */
[----:B------:R-:W0:Y:S02]  /*03a0*/  LDC.64 R14, c[0x0][0x3f0] ;  /* 0x0000fc00ff0e7b82 */ /* 0x000e240000000a00 */
[----:B----4-:R-:W-:-:S05]  /*03b0*/  FFMA R23, R0, R27, -R23 ;  /* 0x0000001b00177223 */ /* 0x010fca0000000817 */
[----:B------:R1:W-:Y:S04]  /*03c0*/  STG.E desc[UR4][R16.64], R23 ;  /* 0x0000001710007986 */ /* 0x0003e8000c101904 */
[----:B------:R-:W3:Y:S01]  /*03d0*/  LDG.E R18, desc[UR4][R18.64] ;  /* 0x0000000412127981 */ /* 0x000ee2000c1e1900 */
[----:B------:R-:W-:Y:S01]  /*03e0*/  MOV R21, UR6 ;  /* 0x0000000600157c02 */ /* 0x000fe20008000f00 */
[----:B------:R-:W-:Y:S01]  /*03f0*/  BSSY.RECONVERGENT B0, `(.L_x_34) ;  /* 0x000000e000007945 */ /* 0x000fe20003800200 */
[----:B0-----:R-:W-:Y:S01]  /*0400*/  IMAD.WIDE R14, R2, 0x4, R14 ;  /* 0x00000004020e7825 */ /* 0x001fe200078e020e */
[----:B---3--:R-:W0:Y:S08]  /*0410*/  MUFU.RCP R3, R18 ;  /* 0x0000001200037308 */ /* 0x008e300000001000 */
[----:B------:R-:W2:Y:S01]  /*0420*/  FCHK P0, R21, R18 ;  /* 0x0000001215007302 */ /* 0x000ea20000000000 */
[----:B0-----:R-:W-:-:S04]  /*0430*/  FFMA R0, -R18, R3, 1 ;  /* 0x3f80000012007423 */ /* 0x001fc80000000103 */
[----:B------:R-:W-:-:S04]  /*0440*/  FFMA R0, R3, R0, R3 ;  /* 0x0000000003007223 */ /* 0x000fc80000000003 */
[----:B------:R-:W-:-:S04]  /*0450*/  FFMA R3, R0, UR6, RZ ;  /* 0x0000000600037c23 */ /* 0x000fc800080000ff */
[C---:B------:R-:W-:Y:S01]  /*0460*/  FFMA R20, -R18.reuse, R3, UR6 ;  /* 0x0000000612147e23 */ /* 0x040fe20008000103 */
[----:B------:R-:W-:-:S03]  /*0470*/  FSETP.NEU.AND P2, PT, R18, RZ, PT ;  /* 0x000000ff1200720b */ /* 0x000fc60003f4d000 */
[----:B------:R-:W-:Y:S01]  /*0480*/  FFMA R3, R0, R20, R3 ;  /* 0x0000001400037223 */ /* 0x000fe20000000003 */
[----:B-12---:R-:W-:Y:S09]  /*0490*/  @!P0 BRA `(.L_x_35) ;  /* 0x00000000000c8947 */ /* 0x006ff20003800000 */
[----:B------:R-:W-:-:S07]  /*04a0*/  MOV R2, 0x4c0 ;  /* 0x000004c000027802 */ /* 0x000fce0000000f00 */
[----:B------:R-:W-:Y:S05]  /*04b0*/  CALL.REL.NOINC `($__internal_4_$__cuda_sm3x_div_rn_noftz_f32_slowpath) ;  /* 0x00000004001c7944 */ /* 0x000fea0003c00000 */
[----:B------:R-:W-:-:S07]  /*04c0*/  IMAD.MOV.U32 R3, RZ, RZ, R0 ;  /* 0x000000ffff037224 */ /* 0x000fce00078e0000 */
.L_x_35:
[----:B------:R-:W-:Y:S05]  /*04d0*/  BSYNC.RECONVERGENT B0 ;  /* 0x0000000000007941 */ /* 0x000fea0003800200 */
.L_x_34:
[----:B------:R-:W-:-:S05]  /*04e0*/  FSEL R3, R3, R18, P2 ;  /* 0x0000001203037208 */ /* 0x000fca0001000000 */
[----:B------:R0:W-:Y:S04]  /*04f0*/  STG.E desc[UR4][R14.64], R3 ;  /* 0x000000030e007986 */ /* 0x0001e8000c101904 */
[----:B------:R-:W2:Y:S02]  /*0500*/  LDG.E R0, desc[UR4][R4.64] ;  /* 0x0000000404007981 */ /* 0x000ea4000c1e1900 */
[----:B--2---:R-:W-:-:S05]  /*0510*/  FMUL R19, R3, R0 ;  /* 0x0000000003137220 */ /* 0x004fca0000400000 */
[----:B------:R1:W-:Y:S04]  /*0520*/  STG.E desc[UR4][R4.64], R19 ;  /* 0x0000001304007986 */ /* 0x0003e8000c101904 */
[----:B------:R-:W2:Y:S04]  /*0530*/  LDG.E R0, desc[UR4][R14.64] ;  /* 0x000000040e007981 */ /* 0x000ea8000c1e1900 */
[----:B------:R-:W2:Y:S02]  /*0540*/  LDG.E R21, desc[UR4][R12.64] ;  /* 0x000000040c157981 */ /* 0x000ea4000c1e1900 */
[----:B--2---:R-:W-:-:S05]  /*0550*/  FMUL R21, R0, R21 ;  /* 0x0000001500157220 */ /* 0x004fca0000400000 */
[----:B------:R2:W-:Y:S04]  /*0560*/  STG.E desc[UR4][R12.64], R21 ;  /* 0x000000150c007986 */ /* 0x0005e8000c101904 */
[----:B------:R-:W3:Y:S04]  /*0570*/  LDG.E R0, desc[UR4][R14.64] ;  /* 0x000000040e007981 */ /* 0x000ee8000c1e1900 */
[----:B------:R-:W3:Y:S02]  /*0580*/  LDG.E R23, desc[UR4][R16.64] ;  /* 0x0000000410177981 */ /* 0x000ee4000c1e1900 */
[----:B---3--:R-:W-:-:S05]  /*0590*/  FMUL R23, R0, R23 ;  /* 0x0000001700177220 */ /* 0x008fca0000400000 */
[----:B------:R-:W-:Y:S04]  /*05a0*/  STG.E desc[UR4][R16.64], R23 ;  /* 0x0000001710007986 */ /* 0x000fe8000c101904 */
[----:B------:R-:W3:Y:S04]  /*05b0*/  LDG.E R6, desc[UR4][R6.64] ;  /* 0x0000000406067981 */ /* 0x000ee8000c1e1900 */
[----:B0-----:R-:W3:Y:S02]  /*05c0*/  LDG.E R3, desc[UR4][R4.64] ;  /* 0x0000000404037981 */ /* 0x001ee4000c1e1900 */
[----:B---3--:R-:W-:-:S05]  /*05d0*/  FADD R3, R6, R3 ;  /* 0x0000000306037221 */ /* 0x008fca0000000000 */
[----:B------:R0:W-:Y:S04]  /*05e0*/  STG.E desc[UR4][R4.64], R3 ;  /* 0x0000000304007986 */ /* 0x0001e8000c101904 */
[----:B------:R-:W3:Y:S04]  /*05f0*/  LDG.E R8, desc[UR4][R8.64] ;  /* 0x0000000408087981 */ /* 0x000ee8000c1e1900 */
[----:B-1----:R-:W3:Y:S02]  /*0600*/  LDG.E R19, desc[UR4][R12.64] ;  /* 0x000000040c137981 */ /* 0x002ee4000c1e1900 */
[----:B---3--:R-:W-:-:S05]  /*0610*/  FADD R19, R8, R19 ;  /* 0x0000001308137221 */ /* 0x008fca0000000000 */
[----:B------:R1:W-:Y:S04]  /*0620*/  STG.E desc[UR4][R12.64], R19 ;  /* 0x000000130c007986 */ /* 0x0003e8000c101904 */
[----:B------:R-:W3:Y:S04]  /*0630*/  LDG.E R10, desc[UR4][R10.64] ;  /* 0x000000040a0a7981 */ /* 0x000ee8000c1e1900 */
[----:B--2---:R-:W3:Y:S02]  /*0640*/  LDG.E R21, desc[UR4][R16.64] ;  /* 0x0000000410157981 */ /* 0x004ee4000c1e1900 */
[----:B---3--:R-:W-:-:S05]  /*0650*/  FADD R21, R10, R21 ;  /* 0x000000150a157221 */ /* 0x008fca0000000000 */
[----:B------:R1:W-:Y:S04]  /*0660*/  STG.E desc[UR4][R16.64], R21 ;  /* 0x0000001510007986 */ /* 0x0003e8000c101904 */
[----:B------:R-:W0:Y:S04]  /*0670*/  LDG.E R2, desc[UR4][R12.64] ;  /* 0x000000040c027981 */ /* 0x000e28000c1e1900 */
[----:B------:R-:W2:Y:S01]  /*0680*/  LDG.E R0, desc[UR4][R4.64] ;  /* 0x0000000404007981 */ /* 0x000ea2000c1e1900 */
[----:B------:R-:W-:Y:S01]  /*0690*/  BSSY.RECONVERGENT B0, `(.L_x_36) ;  /* 0x0000010000007945 */ /* 0x000fe20003800200 */
[----:B0-----:R-:W-:-:S04]  /*06a0*/  FMUL R3, R2, R2 ;  /* 0x0000000202037220 */ /* 0x001fc80000400000 */
[----:B--2---:R-:W-:-:S04]  /*06b0*/  FFMA R0, R0, R0, R3 ;  /* 0x0000000000007223 */ /* 0x004fc80000000003 */
[----:B------:R-:W-:-:S04]  /*06c0*/  FFMA R0, R21, R21, R0 ;  /* 0x0000001515007223 */ /* 0x000fc80000000000 */
[----:B------:R1:W0:Y:S01]  /*06d0*/  MUFU.RSQ R3, R0 ;  /* 0x0000000000037308 */ /* 0x0002220000001400 */
[----:B------:R-:W-:-:S04]  /*06e0*/  IADD3 R2, PT, PT, R0, -0xd000000, RZ ;  /* 0xf300000000027810 */ /* 0x000fc80007ffe0ff */
[----:B------:R-:W-:-:S13]  /*06f0*/  ISETP.GT.U32.AND P0, PT, R2, 0x727fffff, PT ;  /* 0x727fffff0200780c */ /* 0x000fda0003f04070 */
[----:B01----:R-:W-:Y:S05]  /*0700*/  @!P0 BRA `(.L_x_37) ;  /* 0x0000000000108947 */ /* 0x003fea0003800000 */
[----:B------:R-:W-:-:S07]  /*0710*/  MOV R7, 0x730 ;  /* 0x0000073000077802 */ /* 0x000fce0000000f00 */
[----:B------:R-:W-:Y:S05]  /*0720*/  CALL.REL.NOINC `($__internal_3_$__cuda_sm20_sqrt_rn_f32_slowpath) ;  /* 0x0000000000247944 */ /* 0x000fea0003c00000 */
[----:B------:R-:W-:Y:S01]  /*0730*/  IMAD.MOV.U32 R3, RZ, RZ, R0 ;  /* 0x000000ffff037224 */ /* 0x000fe200078e0000 */
[----:B------:R-:W-:Y:S06]  /*0740*/  BRA `(.L_x_38) ;  /* 0x0000000000107947 */ /* 0x000fec0003800000 */
.L_x_37:
[----:B------:R-:W-:Y:S01]  /*0750*/  FMUL.FTZ R5, R0, R3 ;  /* 0x0000000300057220 */ /* 0x000fe20000410000 */
[----:B------:R-:W-:-:S03]  /*0760*/  FMUL.FTZ R3, R3, 0.5 ;  /* 0x3f00000003037820 */ /* 0x000fc60000410000 */
[----:B------:R-:W-:-:S04]  /*0770*/  FFMA R0, -R5, R5, R0 ;  /* 0x0000000505007223 */ /* 0x000fc80000000100 */
[----:B------:R-:W-:-:S07]  /*0780*/  FFMA R3, R0, R3, R5 ;  /* 0x0000000300037223 */ /* 0x000fce0000000005 */
.L_x_38:
[----:B------:R-:W-:Y:S05]  /*0790*/  BSYNC.RECONVERGENT B0 ;  /* 0x0000000000007941 */ /* 0x000fea0003800200 */
.L_x_36:
[----:B------:R-:W-:Y:S01]  /*07a0*/  STG.E desc[UR4][R14.64], R3 ;  /* 0x000000030e007986 */ /* 0x000fe2000c101904 */
[----:B------:R-:W-:Y:S05]  /*07b0*/  EXIT ;  /* 0x000000000000794d */ /* 0x000fea0003800000 */
        .weak           $__internal_3_$__cuda_sm20_sqrt_rn_f32_slowpath
        .type           $__internal_3_$__cuda_sm20_sqrt_rn_f32_slowpath,@function
        .size           $__internal_3_$__cuda_sm20_sqrt_rn_f32_slowpath,($__internal_4_$__cuda_sm3x_div_rn_noftz_f32_slowpath - $__internal_3_$__cuda_sm20_sqrt_rn_f32_slowpath)
$__internal_3_$__cuda_sm20_sqrt_rn_f32_slowpath:
        /* <DEDUP_REMOVED lines=14> */
[----:B------:R-:W-:Y:S02]  /*08a0*/  @!P0 MOV R2, R0 ;  /* 0x0000000000028202 */ /* 0x000fe40000000f00 */
[----:B------:R-:W-:-:S04]  /*08b0*/  @P0 FADD.FTZ R5, -R4, -RZ ;  /* 0x800000ff04050221 */ /* 0x000fc80000010100 */
[----:B------:R-:W-:-:S04]  /*08c0*/  @P0 FFMA R5, R4, R5, R3 ;  /* 0x0000000504050223 */ /* 0x000fc80000000003 */
[----:B------:R-:W-:-:S04]  /*08d0*/  @P0 FFMA R5, R5, R6, R4 ;  /* 0x0000000605050223 */ /* 0x000fc80000000004 */
[----:B------:R-:W-:-:S07]  /*08e0*/  @P0 FMUL.FTZ R2, R5, 2.3283064365386962891e-10 ;  /* 0x2f80000005020820 */ /* 0x000fce0000410000 */
.L_x_39:
[----:B------:R-:W-:Y:S01]  /*08f0*/  IMAD.MOV.U32 R0, RZ, RZ, R2 ;  /* 0x000000ffff007224 */ /* 0x000fe200078e0002 */
[----:B------:R-:W-:Y:S01]  /*0900*/  MOV R2, R7 ;  /* 0x0000000700027202 */ /* 0x000fe20000000f00 */
[----:B------:R-:W-:-:S04]  /*0910*/  IMAD.MOV.U32 R3, RZ, RZ, 0x0 ;  /* 0x00000000ff037424 */ /* 0x000fc800078e00ff */
[----:B------:R-:W-:Y:S05]  /*0920*/  RET.REL.NODEC R2 `(_Z19llg_quat_apply_1_32ifPfS_S_S_S_S_S_S_S_S_S_S_S_S_) ;  /* 0xfffffff402b47950 */ /* 0x000fea0003c3ffff */
        .weak           $__internal_4_$__cuda_sm3x_div_rn_noftz_f32_slowpath
        .type           $__internal_4_$__cuda_sm3x_div_rn_noftz_f32_slowpath,@function
        .size           $__internal_4_$__cuda_sm3x_div_rn_noftz_f32_slowpath,(.L_x_56 - $__internal_4_$__cuda_sm3x_div_rn_noftz_f32_slowpath)
$__internal_4_$__cuda_sm3x_div_rn_noftz_f32_slowpath:
[----:B------:R-:W0:Y:S01]  /*0930*/  LDC R3, c[0x0][0x384] ;  /* 0x0000e100ff037b82 */ /* 0x000e220000000800 */
[----:B------:R-:W-:Y:S01]  /*0940*/  SHF.R.U32.HI R19, RZ, 0x17, R18 ;  /* 0x00000017ff137819 */ /* 0x000fe20000011612 */
[----:B------:R-:W1:Y:S01]  /*0950*/  LDCU UR6, c[0x0][0x384] ;  /* 0x00007080ff0677ac */ /* 0x000e620008000800 */
[----:B------:R-:W-:Y:S01]  /*0960*/  BSSY.RECONVERGENT B1, `(.L_x_40) ;  /* 0x0000065000017945 */ /* 0x000fe20003800200 */
[----:B------:R-:W-:Y:S02]  /*0970*/  MOV R24, R18 ;  /* 0x0000001200187202 */ /* 0x000fe40000000f00 */
[----:B------:R-:W-:-:S04]  /*0980*/  LOP3.LUT R19, R19, 0xff, RZ, 0xc0, !PT ;  /* 0x000000ff13137812 */ /* 0x000fc800078ec0ff */
[----:B------:R-:W-:-:S04]  /*0990*/  IADD3 R25, PT, PT, R19, -0x1, RZ ;  /* 0xffffffff13197810 */ /* 0x000fc80007ffe0ff */
[----:B------:R-:W-:Y:S02]  /*09a0*/  ISETP.GT.U32.AND P0, PT, R25, 0xfd, PT ;  /* 0x000000fd1900780c */ /* 0x000fe40003f04070 */
[----:B-1----:R-:W-:Y:S02]  /*09b0*/  MOV R21, UR6 ;  /* 0x0000000600157c02 */ /* 0x002fe40008000f00 */
[----:B0-----:R-:W-:-:S04]  /*09c0*/  SHF.R.U32.HI R0, RZ, 0x17, R3 ;  /* 0x00000017ff007819 */ /* 0x001fc80000011603 */
[----:B------:R-:W-:-:S05]  /*09d0*/  LOP3.LUT R22, R0, 0xff, RZ, 0xc0, !PT ;  /* 0x000000ff00167812 */ /* 0x000fca00078ec0ff */
[----:B------:R-:W-:-:S05]  /*09e0*/  VIADD R23, R22, 0xffffffff ;  /* 0xffffffff16177836 */ /* 0x000fca0000000000 */
[----:B------:R-:W-:-:S13]  /*09f0*/  ISETP.GT.U32.OR P0, PT, R23, 0xfd, P0 ;  /* 0x000000fd1700780c */ /* 0x000fda0000704470 */
[----:B------:R-:W-:Y:S01]  /*0a00*/  @!P0 IMAD.MOV.U32 R20, RZ, RZ, RZ ;  /* 0x000000ffff148224 */ /* 0x000fe200078e00ff */
[----:B------:R-:W-:Y:S06]  /*0a10*/  @!P0 BRA `(.L_x_41) ;  /* 0x0000000000608947 */ /* 0x000fec0003800000 */
[----:B------:R-:W-:Y:S02]  /*0a20*/  FSETP.GTU.FTZ.AND P0, PT, |R3|, +INF , PT ;  /* 0x7f8000000300780b */ /* 0x000fe40003f1c200 */
[----:B------:R-:W-:Y:S02]  /*0a30*/  FSETP.GTU.FTZ.AND P1, PT, |R18|, +INF , PT ;  /* 0x7f8000001200780b */ /* 0x000fe40003f3c200 */
[----:B------:R-:W-:Y:S02]  /*0a40*/  MOV R0, R18 ;  /* 0x0000001200007202 */ /* 0x000fe40000000f00 */
        /* <DEDUP_REMOVED lines=21> */
.L_x_41:
[----:B------:R-:W-:Y:S01]  /*0ba0*/  LEA R3, R19, 0xc0800000, 0x17 ;  /* 0xc080000013037811 */ /* 0x000fe200078eb8ff */
[----:B------:R-:W-:Y:S01]  /*0bb0*/  VIADD R22, R22, 0xffffff81 ;  /* 0xffffff8116167836 */ /* 0x000fe20000000000 */
[----:B------:R-:W-:Y:S02]  /*0bc0*/  BSSY.RECONVERGENT B2, `(.L_x_46) ;  /* 0x0000035000027945 */ /* 0x000fe40003800200 */
[----:B------:R-:W-:Y:S01]  /*0bd0*/  IADD3 R23, PT, PT, -R3, R24, RZ ;  /* 0x0000001803177210 */ /* 0x000fe20007ffe1ff */
[----:B------:R-:W-:-:S03]  /*0be0*/  IMAD R0, R22, -0x800000, R21 ;  /* 0xff80000016007824 */ /* 0x000fc600078e0215 */
[----:B------:R0:W1:Y:S01]  /*0bf0*/  MUFU.RCP R3, R23 ;  /* 0x0000001700037308 */ /* 0x0000620000001000 */
[----:B------:R-:W-:Y:S01]  /*0c00*/  FADD.FTZ R25, -R23, -RZ ;  /* 0x800000ff17197221 */ /* 0x000fe20000010100 */
[----:B0-----:R-:W-:-:S04]  /*0c10*/  IADD3 R23, PT, PT, R22, 0x7f, -R19 ;  /* 0x0000007f16177810 */ /* 0x001fc80007ffe813 */
[----:B------:R-:W-:Y:S01]  /*0c20*/  IADD3 R23, PT, PT, R23, R20, RZ ;  /* 0x0000001417177210 */ /* 0x000fe20007ffe0ff */
[----:B-1----:R-:W-:-:S04]  /*0c30*/  FFMA R24, R3, R25, 1 ;  /* 0x3f80000003187423 */ /* 0x002fc80000000019 */
[----:B------:R-:W-:-:S04]  /*0c40*/  FFMA R3, R3, R24, R3 ;  /* 0x0000001803037223 */ /* 0x000fc80000000003 */
[----:B------:R-:W-:-:S04]  /*0c50*/  FFMA R24, R0, R3, RZ ;  /* 0x0000000300187223 */ /* 0x000fc800000000ff */
[----:B------:R-:W-:-:S04]  /*0c60*/  FFMA R21, R25, R24, R0 ;  /* 0x0000001819157223 */ /* 0x000fc80000000000 */
[----:B------:R-:W-:-:S04]  /*0c70*/  FFMA R24, R3, R21, R24 ;  /* 0x0000001503187223 */ /* 0x000fc80000000018 */
[----:B------:R-:W-:-:S04]  /*0c80*/  FFMA R21, R25, R24, R0 ;  /* 0x0000001819157223 */ /* 0x000fc80000000000 */
        /* <DEDUP_REMOVED lines=14> */
[-CC-:B------:R-:W-:Y:S01]  /*0d70*/  FFMA.RZ R19, R3, R21.reuse, R24.reuse ;  /* 0x0000001503137223 */ /* 0x180fe2000000c018 */
[C---:B------:R-:W-:Y:S02]  /*0d80*/  ISETP.NE.AND P3, PT, R22.reuse, RZ, PT ;  /* 0x000000ff1600720c */ /* 0x040fe40003f65270 */
[C---:B------:R-:W-:Y:S02]  /*0d90*/  ISETP.NE.AND P1, PT, R22.reuse, RZ, PT ;  /* 0x000000ff1600720c */ /* 0x040fe40003f25270 */
[----:B------:R-:W-:Y:S01]  /*0da0*/  LOP3.LUT R20, R19, 0x7fffff, RZ, 0xc0, !PT ;  /* 0x007fffff13147812 */ /* 0x000fe200078ec0ff */
[CCC-:B------:R-:W-:Y:S01]  /*0db0*/  FFMA.RP R19, R3.reuse, R21.reuse, R24.reuse ;  /* 0x0000001503137223 */ /* 0x1c0fe20000008018 */
[----:B------:R-:W-:Y:S01]  /*0dc0*/  FFMA.RM R24, R3, R21, R24 ;  /* 0x0000001503187223 */ /* 0x000fe20000004018 */
[----:B------:R-:W-:Y:S02]  /*0dd0*/  IADD3 R3, PT, PT, R22, 0x20, RZ ;  /* 0x0000002016037810 */ /* 0x000fe40007ffe0ff */
[----:B------:R-:W-:-:S02]  /*0de0*/  LOP3.LUT R20, R20, 0x800000, RZ, 0xfc, !PT ;  /* 0x0080000014147812 */ /* 0x000fc400078efcff */
[----:B------:R-:W-:Y:S02]  /*0df0*/  IADD3 R21, PT, PT, -R22, RZ, RZ ;  /* 0x000000ff16157210 */ /* 0x000fe40007ffe1ff */
[----:B------:R-:W-:Y:S02]  /*0e00*/  SHF.L.U32 R3, R20, R3, RZ ;  /* 0x0000000314037219 */ /* 0x000fe400000006ff */
[----:B------:R-:W-:Y:S02]  /*0e10*/  FSETP.NEU.FTZ.AND P0, PT, R19, R24, PT ;  /* 0x000000181300720b */ /* 0x000fe40003f1d000 */
[----:B------:R-:W-:Y:S02]  /*0e20*/  SEL R19, R21, RZ, P3 ;  /* 0x000000ff15137207 */ /* 0x000fe40001800000 */
[----:B------:R-:W-:Y:S02]  /*0e30*/  ISETP.NE.AND P1, PT, R3, RZ, P1 ;  /* 0x000000ff0300720c */ /* 0x000fe40000f25270 */
[----:B------:R-:W-:-:S02]  /*0e40*/  SHF.R.U32.HI R19, RZ, R19, R20 ;  /* 0x00000013ff137219 */ /* 0x000fc40000011614 */
[----:B------:R-:W-:Y:S02]  /*0e50*/  PLOP3.LUT P0, PT, P0, P1, PT, 0xf8, 0x8f ;  /* 0x00000000008f781c */ /* 0x000fe40000703f70 */
[----:B------:R-:W-:Y:S02]  /*0e60*/  SHF.R.U32.HI R20, RZ, 0x1, R19 ;  /* 0x00000001ff147819 */ /* 0x000fe40000011613 */
[----:B------:R-:W-:-:S04]  /*0e70*/  SEL R3, RZ, 0x1, !P0 ;  /* 0x00000001ff037807 */ /* 0x000fc80004000000 */
[----:B------:R-:W-:-:S04]  /*0e80*/  LOP3.LUT R22, R3, 0x1, R20, 0xf8, !PT ;  /* 0x0000000103167812 */ /* 0x000fc800078ef814 */
[----:B------:R-:W-:-:S05]  /*0e90*/  LOP3.LUT R19, R22, R19, RZ, 0xc0, !PT ;  /* 0x0000001316137212 */ /* 0x000fca00078ec0ff */
[----:B------:R-:W-:-:S05]  /*0ea0*/  IMAD.IADD R19, R20, 0x1, R19 ;  /* 0x0000000114137824 */ /* 0x000fca00078e0213 */
[----:B------:R-:W-:Y:S01]  /*0eb0*/  LOP3.LUT R0, R19, R0, RZ, 0xfc, !PT ;  /* 0x0000000013007212 */ /* 0x000fe200078efcff */
[----:B------:R-:W-:Y:S06]  /*0ec0*/  BRA `(.L_x_49) ;  /* 0x0000000000107947 */ /* 0x000fec0003800000 */
.L_x_48:
[----:B------:R-:W-:-:S04]  /*0ed0*/  LOP3.LUT R0, R0, 0x80000000, RZ, 0xc0, !PT ;  /* 0x8000000000007812 */ /* 0x000fc800078ec0ff */
[----:B------:R-:W-:Y:S01]  /*0ee0*/  LOP3.LUT R0, R0, 0x7f800000, RZ, 0xfc, !PT ;  /* 0x7f80000000007812 */ /* 0x000fe200078efcff */
[----:B------:R-:W-:Y:S06]  /*0ef0*/  BRA `(.L_x_49) ;  /* 0x0000000000047947 */ /* 0x000fec0003800000 */
.L_x_47:
[----:B------:R-:W-:-:S07]  /*0f00*/  LEA R0, R23, R0, 0x17 ;  /* 0x0000000017007211 */ /* 0x000fce00078eb8ff */
.L_x_49:
[----:B------:R-:W-:Y:S05]  /*0f10*/  BSYNC.RECONVERGENT B2 ;  /* 0x0000000000027941 */ /* 0x000fea0003800200 */
.L_x_46:
[----:B------:R-:W-:Y:S05]  /*0f20*/  BRA `(.L_x_50) ;  /* 0x0000000000207947 */ /* 0x000fea0003800000 */
.L_x_45:
[----:B------:R-:W-:-:S04]  /*0f30*/  LOP3.LUT R0, R24, 0x80000000, R21, 0x48, !PT ;  /* 0x8000000018007812 */ /* 0x000fc800078e4815 */
[----:B------:R-:W-:Y:S01]  /*0f40*/  LOP3.LUT R0, R0, 0x7f800000, RZ, 0xfc, !PT ;  /* 0x7f80000000007812 */ /* 0x000fe200078efcff */
[----:B------:R-:W-:Y:S06]  /*0f50*/  BRA `(.L_x_50) ;  /* 0x0000000000147947 */ /* 0x000fec0003800000 */
.L_x_44:
[----:B------:R-:W-:Y:S01]  /*0f60*/  LOP3.LUT R0, R24, 0x80000000, R21, 0x48, !PT ;  /* 0x8000000018007812 */ /* 0x000fe200078e4815 */
[----:B------:R-:W-:Y:S06]  /*0f70*/  BRA `(.L_x_50) ;  /* 0x00000000000c7947 */ /* 0x000fec0003800000 */
.L_x_43:
[----:B------:R-:W0:Y:S01]  /*0f80*/  MUFU.RSQ R0, -QNAN ;  /* 0xffc0000000007908 */ /* 0x000e220000001400 */
[----:B------:R-:W-:Y:S05]  /*0f90*/  BRA `(.L_x_50) ;  /* 0x0000000000047947 */ /* 0x000fea0003800000 */
.L_x_42:
[----:B------:R-:W-:-:S07]  /*0fa0*/  FADD.FTZ R0, R0, R3 ;  /* 0x0000000300007221 */ /* 0x000fce0000010000 */
.L_x_50:
[----:B------:R-:W-:Y:S05]  /*0fb0*/  BSYNC.RECONVERGENT B1 ;  /* 0x0000000000017941 */ /* 0x000fea0003800200 */
.L_x_40:
[----:B------:R-:W-:-:S04]  /*0fc0*/  HFMA2 R3, -RZ, RZ, 0, 0 ;  /* 0x00000000ff037431 */ /* 0x000fc800000001ff */
[----:B0-----:R-:W-:Y:S05]  /*0fd0*/  RET.REL.NODEC R2 `(_Z19llg_quat_apply_1_32ifPfS_S_S_S_S_S_S_S_S_S_S_S_S_) ;  /* 0xfffffff002087950 */ /* 0x001fea0003c3ffff */
.L_x_51:
        /* <DEDUP_REMOVED lines=10> */
.L_x_56:


//--------------------- .nv.global.init           --------------------------
	.section	.nv.global.init,"aw",@progbits
	.align	4
.nv.global.init:
	.type		__cudart_i2opi_f,@object
	.size		__cudart_i2opi_f,(.L_0 - __cudart_i2opi_f)
__cudart_i2opi_f:
        /*0000*/ 	.byte	0x41, 0x90, 0x43, 0x3c, 0x99, 0x95, 0x62, 0xdb, 0xc0, 0xdd, 0x34, 0xf5, 0xd1, 0x57, 0x27, 0xfc
        /*0010*/ 	.byte	0x29, 0x15, 0x44, 0x4e, 0x6e, 0x83, 0xf9, 0xa2
.L_0:


//--------------------- .nv.shared.reserved.0     --------------------------
	.section	.nv.shared.reserved.0,"aw",@nobits
	.weak		__nv_reservedSMEM_offset_0_alias
	.size		__nv_reservedSMEM_offset_0_alias, 0, 64
	.other		__nv_reservedSMEM_offset_0_alias,@"STO_CUDA_RESERVED_SHARED STV_DEFAULT"
__nv_reservedSMEM_offset_0_alias:
	.zero		0
	.zero		64


//--------------------- .nv.constant0._Z19llg_quat_apply_4_32iPfS_S_S_S_S_S_ --------------------------
	.section	.nv.constant0._Z19llg_quat_apply_4_32iPfS_S_S_S_S_S_,"a",@progbits
	.sectionflags	@""
	.align	4
.nv.constant0._Z19llg_quat_apply_4_32iPfS_S_S_S_S_S_:
	.zero		960


//--------------------- .nv.constant0._Z19llg_quat_apply_3_32iPfS_S_S_S_S_S_S_S_S_S_S_ --------------------------
	.section	.nv.constant0._Z19llg_quat_apply_3_32iPfS_S_S_S_S_S_S_S_S_S_S_,"a",@progbits
	.sectionflags	@""
	.align	4
.nv.constant0._Z19llg_quat_apply_3_32iPfS_S_S_S_S_S_S_S_S_S_S_:
	.zero		1000


//--------------------- .nv.constant0._Z19llg_quat_apply_2_32iPfS_S_S_S_S_S_ff --------------------------
	.section	.nv.constant0._Z19llg_quat_apply_2_32iPfS_S_S_S_S_S_ff,"a",@progbits
	.sectionflags	@""
	.align	4
.nv.constant0._Z19llg_quat_apply_2_32iPfS_S_S_S_S_S_ff:
	.zero		968


//--------------------- .nv.constant0._Z19llg_quat_apply_1_32ifPfS_S_S_S_S_S_S_S_S_S_S_S_S_ --------------------------
	.section	.nv.constant0._Z19llg_quat_apply_1_32ifPfS_S_S_S_S_S_S_S_S_S_S_S_S_,"a",@progbits
	.sectionflags	@""
	.align	4
.nv.constant0._Z19llg_quat_apply_1_32ifPfS_S_S_S_S_S_S_S_S_S_S_S_S_:
	.zero		1016


//--------------------- SYMBOLS --------------------------

	.type		.nv.reservedSmem.offset0,@object
	.size		.nv.reservedSmem.offset0,0x4
